	.target	sm_90a

	.elftype	@"ET_EXEC"


//--------------------- .note.nv.tkinfo           --------------------------
	.section	.note.nv.tkinfo,"",@"SHT_NOTE"
	.sectionflags	@"SHF_NOTE_NV_TKINFO"
	.tkinfo
        /*0018*/ 	.word	0x00000002
        /*0030*/ 	.string	""
        /*0030*/ 	.string	"ptxas"
        /*0030*/ 	.string	"Cuda compilation tools, release 13.0, V13.0.88"
        /*0030*/ 	.string	"Build cuda_13.0.r13.0/compiler.36424714_0"
        /*0030*/ 	.string	"-arch sm_90a -m 64 "



//--------------------- .note.nv.cuinfo           --------------------------
	.section	.note.nv.cuinfo,"",@"SHT_NOTE"
	.sectionflags	@"SHF_NOTE_NV_CUINFO"
        /*0018*/ 	.short	0x0002
        /*001a*/ 	.short	0x005a
        /*001c*/ 	.short	0x0082
	.zero		2


//--------------------- .nv.info                  --------------------------
	.section	.nv.info,"",@"SHT_CUDA_INFO"
	.align	4


	//----- nvinfo : EIATTR_REGCOUNT
	.align		4
        /*0000*/ 	.byte	0x04, 0x2f
        /*0002*/ 	.short	(.L_12 - .L_11)
	.align		4
.L_11:
        /*0004*/ 	.word	index@(_ZN7cutlass13device_kernelINS_4gemm6kernel13GemmUniversalIN4cute5tupleIJiiiiEEENS1_10collective13CollectiveMmaINS1_40MainloopSm90TmaGmmaWarpSpecializedSparseILi6ENS5_IJNS4_1CILi1EEESB_SB_EEENS1_35KernelTmaWarpSpecializedCooperativeEEENS5_IJNSA_ILi128EEENSA_ILi64EEESF_EEENS_10bfloat16_tENS5_IJNS4_6LayoutINS5_IJiNS5_IJNSA_ILi2EEEiEEEiEEENS5_IJlNS5_IJSB_SK_EEElEEEEENSJ_INS5_IJNS5_IJNS5_IJNSA_ILi8EEESK_NSA_ILi4EEEEEEiEEENS5_IJNS5_IJNSA_ILi16EEESK_SR_EEEiEEEiEEENS5_IJNS5_IJNS5_IJSF_SU_NSA_ILi2048EEEEEENSA_ILi8192EEEEEENS5_IJNS5_IJSB_NSA_ILi1024EEENSA_ILi32EEEEEElEEElEEEEEEEESI_NS5_IJlSB_lEEENS4_8TiledMMAINS4_8MMA_AtomIJNS4_4SM904GMMA6SPARSE28GMMA_64x64x32_F32BF16BF16_SSILNS1D_5MajorE0ELS1G_0ELNS1D_7ScaleInE1ELS1H_1ELNS1D_9SparseSelE0EEEEEENSJ_INS5_IJSK_SB_SB_EEENS5_IJSB_NSA_ILi0EEES1M_EEEEENS5_IJNS4_10UnderscoreES1P_S1P_EEEEENS4_13SM90_TMA_LOADENS4_14ComposedLayoutINS4_7SwizzleILi3ELi4ELi3EEENS4_25smem_sparse_ptr_flag_bitsILi2ELi16EEENSJ_INS5_IJNS5_IJSB_SQ_EEENS5_IJSK_SG_EEEEEENS5_IJNS5_IJS1M_SF_EEESN_EEEEEEEvNS4_8identityES1S_NS1T_IS1V_NS4_18smem_ptr_flag_bitsILi16EEENSJ_INS5_IJSQ_SG_EEENS5_IJSG_SB_EEEEEEEvS25_EENS_8epilogue10collective6detail29Sm90TmaWarpSpecializedAdapterINS2E_15DefaultEpilogueIfNS5_IJSB_llEEES2I_NS2D_6thread17LinearCombinationIfLi1EffLNS2J_9ScaleType4KindE0ELNS_15FloatRoundStyleE2EfEENS1_15EpilogueDefaultEEEEEvvEEEEvNT_6ParamsE)
        /*0008*/ 	.word	0x000000a8


	//----- nvinfo : EIATTR_FRAME_SIZE
	.align		4
.L_12:
        /*000c*/ 	.byte	0x04, 0x11
        /*000e*/ 	.short	(.L_14 - .L_13)
	.align		4
.L_13:
        /*0010*/ 	.word	index@(_ZN7cutlass13device_kernelINS_4gemm6kernel13GemmUniversalIN4cute5tupleIJiiiiEEENS1_10collective13CollectiveMmaINS1_40MainloopSm90TmaGmmaWarpSpecializedSparseILi6ENS5_IJNS4_1CILi1EEESB_SB_EEENS1_35KernelTmaWarpSpecializedCooperativeEEENS5_IJNSA_ILi128EEENSA_ILi64EEESF_EEENS_10bfloat16_tENS5_IJNS4_6LayoutINS5_IJiNS5_IJNSA_ILi2EEEiEEEiEEENS5_IJlNS5_IJSB_SK_EEElEEEEENSJ_INS5_IJNS5_IJNS5_IJNSA_ILi8EEESK_NSA_ILi4EEEEEEiEEENS5_IJNS5_IJNSA_ILi16EEESK_SR_EEEiEEEiEEENS5_IJNS5_IJNS5_IJSF_SU_NSA_ILi2048EEEEEENSA_ILi8192EEEEEENS5_IJNS5_IJSB_NSA_ILi1024EEENSA_ILi32EEEEEElEEElEEEEEEEESI_NS5_IJlSB_lEEENS4_8TiledMMAINS4_8MMA_AtomIJNS4_4SM904GMMA6SPARSE28GMMA_64x64x32_F32BF16BF16_SSILNS1D_5MajorE0ELS1G_0ELNS1D_7ScaleInE1ELS1H_1ELNS1D_9SparseSelE0EEEEEENSJ_INS5_IJSK_SB_SB_EEENS5_IJSB_NSA_ILi0EEES1M_EEEEENS5_IJNS4_10UnderscoreES1P_S1P_EEEEENS4_13SM90_TMA_LOADENS4_14ComposedLayoutINS4_7SwizzleILi3ELi4ELi3EEENS4_25smem_sparse_ptr_flag_bitsILi2ELi16EEENSJ_INS5_IJNS5_IJSB_SQ_EEENS5_IJSK_SG_EEEEEENS5_IJNS5_IJS1M_SF_EEESN_EEEEEEEvNS4_8identityES1S_NS1T_IS1V_NS4_18smem_ptr_flag_bitsILi16EEENSJ_INS5_IJSQ_SG_EEENS5_IJSG_SB_EEEEEEEvS25_EENS_8epilogue10collective6detail29Sm90TmaWarpSpecializedAdapterINS2E_15DefaultEpilogueIfNS5_IJSB_llEEES2I_NS2D_6thread17LinearCombinationIfLi1EffLNS2J_9ScaleType4KindE0ELNS_15FloatRoundStyleE2EfEENS1_15EpilogueDefaultEEEEEvvEEEEvNT_6ParamsE)
        /*0014*/ 	.word	0x00000000


	//----- nvinfo : EIATTR_MIN_STACK_SIZE
	.align		4
.L_14:
        /*0018*/ 	.byte	0x04, 0x12
        /*001a*/ 	.short	(.L_16 - .L_15)
	.align		4
.L_15:
        /*001c*/ 	.word	index@(_ZN7cutlass13device_kernelINS_4gemm6kernel13GemmUniversalIN4cute5tupleIJiiiiEEENS1_10collective13CollectiveMmaINS1_40MainloopSm90TmaGmmaWarpSpecializedSparseILi6ENS5_IJNS4_1CILi1EEESB_SB_EEENS1_35KernelTmaWarpSpecializedCooperativeEEENS5_IJNSA_ILi128EEENSA_ILi64EEESF_EEENS_10bfloat16_tENS5_IJNS4_6LayoutINS5_IJiNS5_IJNSA_ILi2EEEiEEEiEEENS5_IJlNS5_IJSB_SK_EEElEEEEENSJ_INS5_IJNS5_IJNS5_IJNSA_ILi8EEESK_NSA_ILi4EEEEEEiEEENS5_IJNS5_IJNSA_ILi16EEESK_SR_EEEiEEEiEEENS5_IJNS5_IJNS5_IJSF_SU_NSA_ILi2048EEEEEENSA_ILi8192EEEEEENS5_IJNS5_IJSB_NSA_ILi1024EEENSA_ILi32EEEEEElEEElEEEEEEEESI_NS5_IJlSB_lEEENS4_8TiledMMAINS4_8MMA_AtomIJNS4_4SM904GMMA6SPARSE28GMMA_64x64x32_F32BF16BF16_SSILNS1D_5MajorE0ELS1G_0ELNS1D_7ScaleInE1ELS1H_1ELNS1D_9SparseSelE0EEEEEENSJ_INS5_IJSK_SB_SB_EEENS5_IJSB_NSA_ILi0EEES1M_EEEEENS5_IJNS4_10UnderscoreES1P_S1P_EEEEENS4_13SM90_TMA_LOADENS4_14ComposedLayoutINS4_7SwizzleILi3ELi4ELi3EEENS4_25smem_sparse_ptr_flag_bitsILi2ELi16EEENSJ_INS5_IJNS5_IJSB_SQ_EEENS5_IJSK_SG_EEEEEENS5_IJNS5_IJS1M_SF_EEESN_EEEEEEEvNS4_8identityES1S_NS1T_IS1V_NS4_18smem_ptr_flag_bitsILi16EEENSJ_INS5_IJSQ_SG_EEENS5_IJSG_SB_EEEEEEEvS25_EENS_8epilogue10collective6detail29Sm90TmaWarpSpecializedAdapterINS2E_15DefaultEpilogueIfNS5_IJSB_llEEES2I_NS2D_6thread17LinearCombinationIfLi1EffLNS2J_9ScaleType4KindE0ELNS_15FloatRoundStyleE2EfEENS1_15EpilogueDefaultEEEEEvvEEEEvNT_6ParamsE)
        /*0020*/ 	.word	0x00000000
.L_16:


//--------------------- .nv.compat                --------------------------
	.section	.nv.compat,"",@"SHT_CUDA_COMPAT_INFO"
	.align	4
        /*0000*/ 	.byte	0x02, 0x09, 0x01, 0x00, 0x02, 0x02, 0x04, 0x00, 0x02, 0x05, 0x05, 0x00, 0x03, 0x07, 0x01, 0x01
        /*0010*/ 	.byte	0x02, 0x03, 0x01, 0x00, 0x02, 0x06, 0x01, 0x00, 0x04, 0x0b, 0x08, 0x00, 0x00, 0x00, 0x00, 0x00
        /*0020*/ 	.byte	0x00, 0x00, 0x00, 0x00


//--------------------- .nv.info._ZN7cutlass13device_kernelINS_4gemm6kernel13GemmUniversalIN4cute5tupleIJiiiiEEENS1_10collective13CollectiveMmaINS1_40MainloopSm90TmaGmmaWarpSpecializedSparseILi6ENS5_IJNS4_1CILi1EEESB_SB_EEENS1_35KernelTmaWarpSpecializedCooperativeEEENS5_IJNSA_ILi128EEENSA_ILi64EEESF_EEENS_10bfloat16_tENS5_IJNS4_6LayoutINS5_IJiNS5_IJNSA_ILi2EEEiEEEiEEENS5_IJlNS5_IJSB_SK_EEElEEEEENSJ_INS5_IJNS5_IJNS5_IJNSA_ILi8EEESK_NSA_ILi4EEEEEEiEEENS5_IJNS5_IJNSA_ILi16EEESK_SR_EEEiEEEiEEENS5_IJNS5_IJNS5_IJSF_SU_NSA_ILi2048EEEEEENSA_ILi8192EEEEEENS5_IJNS5_IJSB_NSA_ILi1024EEENSA_ILi32EEEEEElEEElEEEEEEEESI_NS5_IJlSB_lEEENS4_8TiledMMAINS4_8MMA_AtomIJNS4_4SM904GMMA6SPARSE28GMMA_64x64x32_F32BF16BF16_SSILNS1D_5MajorE0ELS1G_0ELNS1D_7ScaleInE1ELS1H_1ELNS1D_9SparseSelE0EEEEEENSJ_INS5_IJSK_SB_SB_EEENS5_IJSB_NSA_ILi0EEES1M_EEEEENS5_IJNS4_10UnderscoreES1P_S1P_EEEEENS4_13SM90_TMA_LOADENS4_14ComposedLayoutINS4_7SwizzleILi3ELi4ELi3EEENS4_25smem_sparse_ptr_flag_bitsILi2ELi16EEENSJ_INS5_IJNS5_IJSB_SQ_EEENS5_IJSK_SG_EEEEEENS5_IJNS5_IJS1M_SF_EEESN_EEEEEEEvNS4_8identityES1S_NS1T_IS1V_NS4_18smem_ptr_flag_bitsILi16EEENSJ_INS5_IJSQ_SG_EEENS5_IJSG_SB_EEEEEEEvS25_EENS_8epilogue10collective6detail29Sm90TmaWarpSpecializedAdapterINS2E_15DefaultEpilogueIfNS5_IJSB_llEEES2I_NS2D_6thread17LinearCombinationIfLi1EffLNS2J_9ScaleType4KindE0ELNS_15FloatRoundStyleE2EfEENS1_15EpilogueDefaultEEEEEvvEEEEvNT_6ParamsE --------------------------
	.section	.nv.info._ZN7cutlass13device_kernelINS_4gemm6kernel13GemmUniversalIN4cute5tupleIJiiiiEEENS1_10collective13CollectiveMmaINS1_40MainloopSm90TmaGmmaWarpSpecializedSparseILi6ENS5_IJNS4_1CILi1EEESB_SB_EEENS1_35KernelTmaWarpSpecializedCooperativeEEENS5_IJNSA_ILi128EEENSA_ILi64EEESF_EEENS_10bfloat16_tENS5_IJNS4_6LayoutINS5_IJiNS5_IJNSA_ILi2EEEiEEEiEEENS5_IJlNS5_IJSB_SK_EEElEEEEENSJ_INS5_IJNS5_IJNS5_IJNSA_ILi8EEESK_NSA_ILi4EEEEEEiEEENS5_IJNS5_IJNSA_ILi16EEESK_SR_EEEiEEEiEEENS5_IJNS5_IJNS5_IJSF_SU_NSA_ILi2048EEEEEENSA_ILi8192EEEEEENS5_IJNS5_IJSB_NSA_ILi1024EEENSA_ILi32EEEEEElEEElEEEEEEEESI_NS5_IJlSB_lEEENS4_8TiledMMAINS4_8MMA_AtomIJNS4_4SM904GMMA6SPARSE28GMMA_64x64x32_F32BF16BF16_SSILNS1D_5MajorE0ELS1G_0ELNS1D_7ScaleInE1ELS1H_1ELNS1D_9SparseSelE0EEEEEENSJ_INS5_IJSK_SB_SB_EEENS5_IJSB_NSA_ILi0EEES1M_EEEEENS5_IJNS4_10UnderscoreES1P_S1P_EEEEENS4_13SM90_TMA_LOADENS4_14ComposedLayoutINS4_7SwizzleILi3ELi4ELi3EEENS4_25smem_sparse_ptr_flag_bitsILi2ELi16EEENSJ_INS5_IJNS5_IJSB_SQ_EEENS5_IJSK_SG_EEEEEENS5_IJNS5_IJS1M_SF_EEESN_EEEEEEEvNS4_8identityES1S_NS1T_IS1V_NS4_18smem_ptr_flag_bitsILi16EEENSJ_INS5_IJSQ_SG_EEENS5_IJSG_SB_EEEEEEEvS25_EENS_8epilogue10collective6detail29Sm90TmaWarpSpecializedAdapterINS2E_15DefaultEpilogueIfNS5_IJSB_llEEES2I_NS2D_6thread17LinearCombinationIfLi1EffLNS2J_9ScaleType4KindE0ELNS_15FloatRoundStyleE2EfEENS1_15EpilogueDefaultEEEEEvvEEEEvNT_6ParamsE,"",@"SHT_CUDA_INFO"
	.sectionflags	@""
	.align	4


	//----- nvinfo : EIATTR_CUDA_API_VERSION
	.align		4
        /*0000*/ 	.byte	0x04, 0x37
        /*0002*/ 	.short	(.L_18 - .L_17)
.L_17:
        /*0004*/ 	.word	0x00000082


	//----- nvinfo : EIATTR_KPARAM_INFO
	.align		4
.L_18:
        /*0008*/ 	.byte	0x04, 0x17
        /*000a*/ 	.short	(.L_20 - .L_19)
.L_19:
        /*000c*/ 	.word	0x00000000
        /*0010*/ 	.short	0x0000
        /*0012*/ 	.short	0x0070
        /*0014*/ 	.byte	0x00, 0xf0, 0x01, 0x14


	//----- nvinfo : EIATTR_SPARSE_MMA_MASK
	.align		4
.L_20:
        /*0018*/ 	.byte	0x03, 0x50
        /*001a*/ 	.short	0x0002


	//----- nvinfo : EIATTR_MAXREG_COUNT
	.align		4
        /*001c*/ 	.byte	0x03, 0x1b
        /*001e*/ 	.short	0x00a8


	//----- nvinfo : EIATTR_NUM_BARRIERS
	.align		4
        /*0020*/ 	.byte	0x02, 0x4c
        /*0022*/ 	.byte	0x01
	.zero		1


	//----- nvinfo : EIATTR_MERCURY_ISA_VERSION
	.align		4
        /*0024*/ 	.byte	0x03, 0x5f
        /*0026*/ 	.short	0x0101


	//----- nvinfo : EIATTR_INT_WARP_WIDE_INSTR_OFFSETS
	.align		4
        /*0028*/ 	.byte	0x04, 0x31
        /*002a*/ 	.short	(.L_22 - .L_21)


	//   ....[0]....
.L_21:
        /*002c*/ 	.word	0x00000440


	//   ....[1]....
        /*0030*/ 	.word	0x00000450


	//   ....[2]....
        /*0034*/ 	.word	0x00000540


	//----- nvinfo : EIATTR_COOP_GROUP_MASK_REGIDS
	.align		4
.L_22:
        /*0038*/ 	.byte	0x04, 0x29
        /*003a*/ 	.short	(.L_24 - .L_23)


	//   ....[0]....
.L_23:
        /*003c*/ 	.word	0xffffffff


	//   ....[1]....
        /*0040*/ 	.word	0xffffffff


	//   ....[2]....
        /*0044*/ 	.word	0xffffffff


	//   ....[3]....
        /*0048*/ 	.word	0xffffffff


	//   ....[4]....
        /*004c*/ 	.word	0xffffffff


	//----- nvinfo : EIATTR_COOP_GROUP_INSTR_OFFSETS
	.align		4
.L_24:
        /*0050*/ 	.byte	0x04, 0x28
        /*0052*/ 	.short	(.L_26 - .L_25)


	//   ....[0]....
.L_25:
        /*0054*/ 	.word	0x00000060


	//   ....[1]....
        /*0058*/ 	.word	0x00000070


	//   ....[2]....
        /*005c*/ 	.word	0x00000160


	//   ....[3]....
        /*0060*/ 	.word	0x00000330


	//   ....[4]....
        /*0064*/ 	.word	0x00001050


	//----- nvinfo : EIATTR_REG_RECONFIG
	.align		4
.L_26:
        /*0068*/ 	.byte	0x01, 0x54
	.zero		2


	//----- nvinfo : EIATTR_MBARRIER_INSTR_OFFSETS
	.align		4
        /*006c*/ 	.byte	0x04, 0x39
        /*006e*/ 	.short	(.L_28 - .L_27)


	//   ....[0]....
.L_27:
        /*0070*/ 	.word	0x00000260
        /*0074*/ 	.word	0x000000ff
        /*0078*/ 	.word	0x00000000
        /*007c*/ 	.short	0x0100
        /*007e*/ 	.byte	0x08
	.zero		1


	//   ....[1]....
        /*0080*/ 	.word	0x00000270
        /*0084*/ 	.word	0x000000ff
        /*0088*/ 	.word	0x00000030
        /*008c*/ 	.short	0x0100
        /*008e*/ 	.byte	0x08
	.zero		1


	//   ....[2]....
        /*0090*/ 	.word	0x00000280
        /*0094*/ 	.word	0x000000ff
        /*0098*/ 	.word	0x00000008
        /*009c*/ 	.short	0x0100
        /*009e*/ 	.byte	0x08
	.zero		1


	//   ....[3]....
        /*00a0*/ 	.word	0x00000290
        /*00a4*/ 	.word	0x000000ff
        /*00a8*/ 	.word	0x00000038
        /*00ac*/ 	.short	0x0100
        /*00ae*/ 	.byte	0x08
	.zero		1


	//   ....[4]....
        /*00b0*/ 	.word	0x000002a0
        /*00b4*/ 	.word	0x000000ff
        /*00b8*/ 	.word	0x00000010
        /*00bc*/ 	.short	0x0100
        /*00be*/ 	.byte	0x08
	.zero		1


	//   ....[5]....
        /*00c0*/ 	.word	0x000002b0
        /*00c4*/ 	.word	0x000000ff
        /*00c8*/ 	.word	0x00000040
        /*00cc*/ 	.short	0x0100
        /*00ce*/ 	.byte	0x08
	.zero		1


	//   ....[6]....
        /*00d0*/ 	.word	0x000002c0
        /*00d4*/ 	.word	0x000000ff
        /*00d8*/ 	.word	0x00000018
        /*00dc*/ 	.short	0x0100
        /*00de*/ 	.byte	0x08
	.zero		1


	//   ....[7]....
        /*00e0*/ 	.word	0x000002d0
        /*00e4*/ 	.word	0x000000ff
        /*00e8*/ 	.word	0x00000048
        /*00ec*/ 	.short	0x0100
        /*00ee*/ 	.byte	0x08
	.zero		1


	//   ....[8]....
        /*00f0*/ 	.word	0x000002e0
        /*00f4*/ 	.word	0x000000ff
        /*00f8*/ 	.word	0x00000020
        /*00fc*/ 	.short	0x0100
        /*00fe*/ 	.byte	0x08
	.zero		1


	//   ....[9]....
        /*0100*/ 	.word	0x000002f0
        /*0104*/ 	.word	0x000000ff
        /*0108*/ 	.word	0x00000050
        /*010c*/ 	.short	0x0100
        /*010e*/ 	.byte	0x08
	.zero		1


	//   ....[10]....
        /*0110*/ 	.word	0x00000300
        /*0114*/ 	.word	0x000000ff
        /*0118*/ 	.word	0x00000028
        /*011c*/ 	.short	0x0100
        /*011e*/ 	.byte	0x08
	.zero		1


	//   ....[11]....
        /*0120*/ 	.word	0x00000310
        /*0124*/ 	.word	0x000000ff
        /*0128*/ 	.word	0x00000058
        /*012c*/ 	.short	0x0100
        /*012e*/ 	.byte	0x08
	.zero		1


	//   ....[12]....
        /*0130*/ 	.word	0x000005a0
        /*0134*/ 	.word	0x000000ff
        /*0138*/ 	.word	0x00000070
        /*013c*/ 	.short	0x0100
        /*013e*/ 	.byte	0x06
	.zero		1


	//   ....[13]....
        /*0140*/ 	.word	0x00000600
        /*0144*/ 	.word	0x000000ff
        /*0148*/ 	.word	0x00000078
        /*014c*/ 	.short	0x0100
        /*014e*/ 	.byte	0x06
	.zero		1


	//   ....[14]....
        /*0150*/ 	.word	0x00001290
        /*0154*/ 	.word	0x000000ff
        /*0158*/ 	.word	0x00000000
        /*015c*/ 	.short	0x010a
        /*015e*/ 	.byte	0x08
	.zero		1


	//   ....[15]....
        /*0160*/ 	.word	0x00001360
        /*0164*/ 	.word	0x000000ff
        /*0168*/ 	.word	0x00000000
        /*016c*/ 	.short	0x010a
        /*016e*/ 	.byte	0x08
	.zero		1


	//   ....[16]....
        /*0170*/ 	.word	0x000015c0
        /*0174*/ 	.word	0x000000ff
        /*0178*/ 	.word	0x00000000
        /*017c*/ 	.short	0x0101
        /*017e*/ 	.byte	0x08
	.zero		1


	//   ....[17]....
        /*0180*/ 	.word	0x00005070
        /*0184*/ 	.word	0x00000013
        /*0188*/ 	.word	0x00000030
        /*018c*/ 	.short	0x010a
        /*018e*/ 	.byte	0x3f
	.zero		1


	//   ....[18]....
        /*0190*/ 	.word	0x000054f0
        /*0194*/ 	.word	0x00000007
        /*0198*/ 	.word	0x00000078
        /*019c*/ 	.short	0x0101
        /*019e*/ 	.byte	0x3f
	.zero		1


	//   ....[19]....
        /*01a0*/ 	.word	0x00005c40
        /*01a4*/ 	.word	0x00000005
        /*01a8*/ 	.word	0x00000000
        /*01ac*/ 	.short	0x010a
        /*01ae*/ 	.byte	0x3f
	.zero		1


	//   ....[20]....
        /*01b0*/ 	.word	0x00005cc0
        /*01b4*/ 	.word	0x00000007
        /*01b8*/ 	.word	0x00000000
        /*01bc*/ 	.short	0x010a
        /*01be*/ 	.byte	0x3f
	.zero		1


	//   ....[21]....
        /*01c0*/ 	.word	0x00005d50
        /*01c4*/ 	.word	0x00000006
        /*01c8*/ 	.word	0x00000000
        /*01cc*/ 	.short	0x010a
        /*01ce*/ 	.byte	0x3f
	.zero		1


	//   ....[22]....
        /*01d0*/ 	.word	0x00005de0
        /*01d4*/ 	.word	0x00000009
        /*01d8*/ 	.word	0x00000000
        /*01dc*/ 	.short	0x010a
        /*01de*/ 	.byte	0x3f
	.zero		1


	//   ....[23]....
        /*01e0*/ 	.word	0x00005e70
        /*01e4*/ 	.word	0x00000006
        /*01e8*/ 	.word	0x00000000
        /*01ec*/ 	.short	0x010a
        /*01ee*/ 	.byte	0x3f
	.zero		1


	//   ....[24]....
        /*01f0*/ 	.word	0x00005f00
        /*01f4*/ 	.word	0x00000003
        /*01f8*/ 	.word	0x00000000
        /*01fc*/ 	.short	0x010a
        /*01fe*/ 	.byte	0x3f
	.zero		1


	//   ....[25]....
        /*0200*/ 	.word	0x00005f70
        /*0204*/ 	.word	0x0000000a
        /*0208*/ 	.word	0x00000000
        /*020c*/ 	.short	0x010a
        /*020e*/ 	.byte	0x3f
	.zero		1


	//   ....[26]....
        /*0210*/ 	.word	0x00006040
        /*0214*/ 	.word	0x00000013
        /*0218*/ 	.word	0x00000030
        /*021c*/ 	.short	0x010a
        /*021e*/ 	.byte	0x3f
	.zero		1


	//   ....[27]....
        /*0220*/ 	.word	0x00006120
        /*0224*/ 	.word	0x00000005
        /*0228*/ 	.word	0x00000000
        /*022c*/ 	.short	0x010a
        /*022e*/ 	.byte	0x3f
	.zero		1


	//   ....[28]....
        /*0230*/ 	.word	0x00006170
        /*0234*/ 	.word	0x00000007
        /*0238*/ 	.word	0x00000000
        /*023c*/ 	.short	0x010a
        /*023e*/ 	.byte	0x3f
	.zero		1


	//   ....[29]....
        /*0240*/ 	.word	0x000061c0
        /*0244*/ 	.word	0x00000006
        /*0248*/ 	.word	0x00000000
        /*024c*/ 	.short	0x010a
        /*024e*/ 	.byte	0x3f
	.zero		1


	//   ....[30]....
        /*0250*/ 	.word	0x00006210
        /*0254*/ 	.word	0x00000009
        /*0258*/ 	.word	0x00000000
        /*025c*/ 	.short	0x010a
        /*025e*/ 	.byte	0x3f
	.zero		1


	//   ....[31]....
        /*0260*/ 	.word	0x00006260
        /*0264*/ 	.word	0x00000006
        /*0268*/ 	.word	0x00000000
        /*026c*/ 	.short	0x010a
        /*026e*/ 	.byte	0x3f
	.zero		1


	//----- nvinfo : EIATTR_NUM_MBARRIERS
	.align		4
.L_28:
        /*0270*/ 	.byte	0x03, 0x38
        /*0272*/ 	.short	0x000e


	//----- nvinfo : EIATTR_EXIT_INSTR_OFFSETS
	.align		4
        /*0274*/ 	.byte	0x04, 0x1c
        /*0276*/ 	.short	(.L_30 - .L_29)


	//   ....[0]....
.L_29:
        /*0278*/ 	.word	0x00000650


	//   ....[1]....
        /*027c*/ 	.word	0x00000f20


	//   ....[2]....
        /*0280*/ 	.word	0x00004690


	//   ....[3]....
        /*0284*/ 	.word	0x00004ce0


	//   ....[4]....
        /*0288*/ 	.word	0x00005f50


	//----- nvinfo : EIATTR_MAX_THREADS
	.align		4
.L_30:
        /*028c*/ 	.byte	0x04, 0x05
        /*028e*/ 	.short	(.L_32 - .L_31)
.L_31:
        /*0290*/ 	.word	0x00000180
        /*0294*/ 	.word	0x00000001
        /*0298*/ 	.word	0x00000001


	//----- nvinfo : EIATTR_CRS_STACK_SIZE
	.align		4
.L_32:
        /*029c*/ 	.byte	0x04, 0x1e
        /*029e*/ 	.short	(.L_34 - .L_33)
.L_33:
        /*02a0*/ 	.word	0x00000000


	//----- nvinfo : EIATTR_CBANK_PARAM_SIZE
	.align		4
.L_34:
        /*02a4*/ 	.byte	0x03, 0x19
        /*02a6*/ 	.short	0x0570


	//----- nvinfo : EIATTR_PARAM_CBANK
	.align		4
        /*02a8*/ 	.byte	0x04, 0x0a
        /*02aa*/ 	.short	(.L_36 - .L_35)
	.align		4
.L_35:
        /*02ac*/ 	.word	index@(.nv.constant0._ZN7cutlass13device_kernelINS_4gemm6kernel13GemmUniversalIN4cute5tupleIJiiiiEEENS1_10collective13CollectiveMmaINS1_40MainloopSm90TmaGmmaWarpSpecializedSparseILi6ENS5_IJNS4_1CILi1EEESB_SB_EEENS1_35KernelTmaWarpSpecializedCooperativeEEENS5_IJNSA_ILi128EEENSA_ILi64EEESF_EEENS_10bfloat16_tENS5_IJNS4_6LayoutINS5_IJiNS5_IJNSA_ILi2EEEiEEEiEEENS5_IJlNS5_IJSB_SK_EEElEEEEENSJ_INS5_IJNS5_IJNS5_IJNSA_ILi8EEESK_NSA_ILi4EEEEEEiEEENS5_IJNS5_IJNSA_ILi16EEESK_SR_EEEiEEEiEEENS5_IJNS5_IJNS5_IJSF_SU_NSA_ILi2048EEEEEENSA_ILi8192EEEEEENS5_IJNS5_IJSB_NSA_ILi1024EEENSA_ILi32EEEEEElEEElEEEEEEEESI_NS5_IJlSB_lEEENS4_8TiledMMAINS4_8MMA_AtomIJNS4_4SM904GMMA6SPARSE28GMMA_64x64x32_F32BF16BF16_SSILNS1D_5MajorE0ELS1G_0ELNS1D_7ScaleInE1ELS1H_1ELNS1D_9SparseSelE0EEEEEENSJ_INS5_IJSK_SB_SB_EEENS5_IJSB_NSA_ILi0EEES1M_EEEEENS5_IJNS4_10UnderscoreES1P_S1P_EEEEENS4_13SM90_TMA_LOADENS4_14ComposedLayoutINS4_7SwizzleILi3ELi4ELi3EEENS4_25smem_sparse_ptr_flag_bitsILi2ELi16EEENSJ_INS5_IJNS5_IJSB_SQ_EEENS5_IJSK_SG_EEEEEENS5_IJNS5_IJS1M_SF_EEESN_EEEEEEEvNS4_8identityES1S_NS1T_IS1V_NS4_18smem_ptr_flag_bitsILi16EEENSJ_INS5_IJSQ_SG_EEENS5_IJSG_SB_EEEEEEEvS25_EENS_8epilogue10collective6detail29Sm90TmaWarpSpecializedAdapterINS2E_15DefaultEpilogueIfNS5_IJSB_llEEES2I_NS2D_6thread17LinearCombinationIfLi1EffLNS2J_9ScaleType4KindE0ELNS_15FloatRoundStyleE2EfEENS1_15EpilogueDefaultEEEEEvvEEEEvNT_6ParamsE)
        /*02b0*/ 	.short	0x0210
        /*02b2*/ 	.short	0x0570


	//----- nvinfo : EIATTR_SW_WAR
	.align		4
.L_36:
        /*02b4*/ 	.byte	0x04, 0x36
        /*02b6*/ 	.short	(.L_38 - .L_37)
.L_37:
        /*02b8*/ 	.word	0x00000008
.L_38:


//--------------------- .nv.callgraph             --------------------------
	.section	.nv.callgraph,"",@"SHT_CUDA_CALLGRAPH"
	.align	4
	.sectionentsize	8
	.align		4
        /*0000*/ 	.word	0x00000000
	.align		4
        /*0004*/ 	.word	0xffffffff
	.align		4
        /*0008*/ 	.word	0x00000000
	.align		4
        /*000c*/ 	.word	0xfffffffe
	.align		4
        /*0010*/ 	.word	0x00000000
	.align		4
        /*0014*/ 	.word	0xfffffffd
	.align		4
        /*0018*/ 	.word	0x00000000
	.align		4
        /*001c*/ 	.word	0xfffffffc


//--------------------- .nv.constant4             --------------------------
	.section	.nv.constant4,"a",@progbits
	.align	8
	.align		8
.nv.constant4:
        /*0000*/ 	.dword	_ZN39_INTERNAL_89325d55_4_k_cu_d583c37b_27884cuda3std3__45__cpo5beginE
	.align		8
        /*0008*/ 	.dword	_ZN39_INTERNAL_89325d55_4_k_cu_d583c37b_27884cuda3std3__45__cpo3endE
	.align		8
        /*0010*/ 	.dword	_ZN39_INTERNAL_89325d55_4_k_cu_d583c37b_27884cuda3std3__45__cpo6cbeginE
	.align		8
        /*0018*/ 	.dword	_ZN39_INTERNAL_89325d55_4_k_cu_d583c37b_27884cuda3std3__45__cpo4cendE
	.align		8
        /*0020*/ 	.dword	_ZN39_INTERNAL_89325d55_4_k_cu_d583c37b_27884cuda3std3__441_GLOBAL__N__89325d55_4_k_cu_d583c37b_27886ignoreE
	.align		8
        /*0028*/ 	.dword	_ZN39_INTERNAL_89325d55_4_k_cu_d583c37b_27884cuda3std3__419piecewise_constructE
	.align		8
        /*0030*/ 	.dword	_ZN39_INTERNAL_89325d55_4_k_cu_d583c37b_27884cuda3std3__48in_placeE
	.align		8
        /*0038*/ 	.dword	_ZN39_INTERNAL_89325d55_4_k_cu_d583c37b_27884cuda3std6ranges3__45__cpo4swapE
	.align		8
        /*0040*/ 	.dword	_ZN39_INTERNAL_89325d55_4_k_cu_d583c37b_27884cuda3std6ranges3__45__cpo9iter_moveE
	.align		8
        /*0048*/ 	.dword	_ZN39_INTERNAL_89325d55_4_k_cu_d583c37b_27884cute7productE
	.align		8
        /*0050*/ 	.dword	_ZN39_INTERNAL_89325d55_4_k_cu_d583c37b_27884cute1_E


//--------------------- .text._ZN7cutlass13device_kernelINS_4gemm6kernel13GemmUniversalIN4cute5tupleIJiiiiEEENS1_10collective13CollectiveMmaINS1_40MainloopSm90TmaGmmaWarpSpecializedSparseILi6ENS5_IJNS4_1CILi1EEESB_SB_EEENS1_35KernelTmaWarpSpecializedCooperativeEEENS5_IJNSA_ILi128EEENSA_ILi64EEESF_EEENS_10bfloat16_tENS5_IJNS4_6LayoutINS5_IJiNS5_IJNSA_ILi2EEEiEEEiEEENS5_IJlNS5_IJSB_SK_EEElEEEEENSJ_INS5_IJNS5_IJNS5_IJNSA_ILi8EEESK_NSA_ILi4EEEEEEiEEENS5_IJNS5_IJNSA_ILi16EEESK_SR_EEEiEEEiEEENS5_IJNS5_IJNS5_IJSF_SU_NSA_ILi2048EEEEEENSA_ILi8192EEEEEENS5_IJNS5_IJSB_NSA_ILi1024EEENSA_ILi32EEEEEElEEElEEEEEEEESI_NS5_IJlSB_lEEENS4_8TiledMMAINS4_8MMA_AtomIJNS4_4SM904GMMA6SPARSE28GMMA_64x64x32_F32BF16BF16_SSILNS1D_5MajorE0ELS1G_0ELNS1D_7ScaleInE1ELS1H_1ELNS1D_9SparseSelE0EEEEEENSJ_INS5_IJSK_SB_SB_EEENS5_IJSB_NSA_ILi0EEES1M_EEEEENS5_IJNS4_10UnderscoreES1P_S1P_EEEEENS4_13SM90_TMA_LOADENS4_14ComposedLayoutINS4_7SwizzleILi3ELi4ELi3EEENS4_25smem_sparse_ptr_flag_bitsILi2ELi16EEENSJ_INS5_IJNS5_IJSB_SQ_EEENS5_IJSK_SG_EEEEEENS5_IJNS5_IJS1M_SF_EEESN_EEEEEEEvNS4_8identityES1S_NS1T_IS1V_NS4_18smem_ptr_flag_bitsILi16EEENSJ_INS5_IJSQ_SG_EEENS5_IJSG_SB_EEEEEEEvS25_EENS_8epilogue10collective6detail29Sm90TmaWarpSpecializedAdapterINS2E_15DefaultEpilogueIfNS5_IJSB_llEEES2I_NS2D_6thread17LinearCombinationIfLi1EffLNS2J_9ScaleType4KindE0ELNS_15FloatRoundStyleE2EfEENS1_15EpilogueDefaultEEEEEvvEEEEvNT_6ParamsE --------------------------
	.section	.text._ZN7cutlass13device_kernelINS_4gemm6kernel13GemmUniversalIN4cute5tupleIJiiiiEEENS1_10collective13CollectiveMmaINS1_40MainloopSm90TmaGmmaWarpSpecializedSparseILi6ENS5_IJNS4_1CILi1EEESB_SB_EEENS1_35KernelTmaWarpSpecializedCooperativeEEENS5_IJNSA_ILi128EEENSA_ILi64EEESF_EEENS_10bfloat16_tENS5_IJNS4_6LayoutINS5_IJiNS5_IJNSA_ILi2EEEiEEEiEEENS5_IJlNS5_IJSB_SK_EEElEEEEENSJ_INS5_IJNS5_IJNS5_IJNSA_ILi8EEESK_NSA_ILi4EEEEEEiEEENS5_IJNS5_IJNSA_ILi16EEESK_SR_EEEiEEEiEEENS5_IJNS5_IJNS5_IJSF_SU_NSA_ILi2048EEEEEENSA_ILi8192EEEEEENS5_IJNS5_IJSB_NSA_ILi1024EEENSA_ILi32EEEEEElEEElEEEEEEEESI_NS5_IJlSB_lEEENS4_8TiledMMAINS4_8MMA_AtomIJNS4_4SM904GMMA6SPARSE28GMMA_64x64x32_F32BF16BF16_SSILNS1D_5MajorE0ELS1G_0ELNS1D_7ScaleInE1ELS1H_1ELNS1D_9SparseSelE0EEEEEENSJ_INS5_IJSK_SB_SB_EEENS5_IJSB_NSA_ILi0EEES1M_EEEEENS5_IJNS4_10UnderscoreES1P_S1P_EEEEENS4_13SM90_TMA_LOADENS4_14ComposedLayoutINS4_7SwizzleILi3ELi4ELi3EEENS4_25smem_sparse_ptr_flag_bitsILi2ELi16EEENSJ_INS5_IJNS5_IJSB_SQ_EEENS5_IJSK_SG_EEEEEENS5_IJNS5_IJS1M_SF_EEESN_EEEEEEEvNS4_8identityES1S_NS1T_IS1V_NS4_18smem_ptr_flag_bitsILi16EEENSJ_INS5_IJSQ_SG_EEENS5_IJSG_SB_EEEEEEEvS25_EENS_8epilogue10collective6detail29Sm90TmaWarpSpecializedAdapterINS2E_15DefaultEpilogueIfNS5_IJSB_llEEES2I_NS2D_6thread17LinearCombinationIfLi1EffLNS2J_9ScaleType4KindE0ELNS_15FloatRoundStyleE2EfEENS1_15EpilogueDefaultEEEEEvvEEEEvNT_6ParamsE,"ax",@progbits
	.align	128
.text._ZN7cutlass13device_kernelINS_4gemm6kernel13GemmUniversalIN4cute5tupleIJiiiiEEENS1_10collective13CollectiveMmaINS1_40MainloopSm90TmaGmmaWarpSpecializedSparseILi6ENS5_IJNS4_1CILi1EEESB_SB_EEENS1_35KernelTmaWarpSpecializedCooperativeEEENS5_IJNSA_ILi128EEENSA_ILi64EEESF_EEENS_10bfloat16_tENS5_IJNS4_6LayoutINS5_IJiNS5_IJNSA_ILi2EEEiEEEiEEENS5_IJlNS5_IJSB_SK_EEElEEEEENSJ_INS5_IJNS5_IJNS5_IJNSA_ILi8EEESK_NSA_ILi4EEEEEEiEEENS5_IJNS5_IJNSA_ILi16EEESK_SR_EEEiEEEiEEENS5_IJNS5_IJNS5_IJSF_SU_NSA_ILi2048EEEEEENSA_ILi8192EEEEEENS5_IJNS5_IJSB_NSA_ILi1024EEENSA_ILi32EEEEEElEEElEEEEEEEESI_NS5_IJlSB_lEEENS4_8TiledMMAINS4_8MMA_AtomIJNS4_4SM904GMMA6SPARSE28GMMA_64x64x32_F32BF16BF16_SSILNS1D_5MajorE0ELS1G_0ELNS1D_7ScaleInE1ELS1H_1ELNS1D_9SparseSelE0EEEEEENSJ_INS5_IJSK_SB_SB_EEENS5_IJSB_NSA_ILi0EEES1M_EEEEENS5_IJNS4_10UnderscoreES1P_S1P_EEEEENS4_13SM90_TMA_LOADENS4_14ComposedLayoutINS4_7SwizzleILi3ELi4ELi3EEENS4_25smem_sparse_ptr_flag_bitsILi2ELi16EEENSJ_INS5_IJNS5_IJSB_SQ_EEENS5_IJSK_SG_EEEEEENS5_IJNS5_IJS1M_SF_EEESN_EEEEEEEvNS4_8identityES1S_NS1T_IS1V_NS4_18smem_ptr_flag_bitsILi16EEENSJ_INS5_IJSQ_SG_EEENS5_IJSG_SB_EEEEEEEvS25_EENS_8epilogue10collective6detail29Sm90TmaWarpSpecializedAdapterINS2E_15DefaultEpilogueIfNS5_IJSB_llEEES2I_NS2D_6thread17LinearCombinationIfLi1EffLNS2J_9ScaleType4KindE0ELNS_15FloatRoundStyleE2EfEENS1_15EpilogueDefaultEEEEEvvEEEEvNT_6ParamsE:
        .type           _ZN7cutlass13device_kernelINS_4gemm6kernel13GemmUniversalIN4cute5tupleIJiiiiEEENS1_10collective13CollectiveMmaINS1_40MainloopSm90TmaGmmaWarpSpecializedSparseILi6ENS5_IJNS4_1CILi1EEESB_SB_EEENS1_35KernelTmaWarpSpecializedCooperativeEEENS5_IJNSA_ILi128EEENSA_ILi64EEESF_EEENS_10bfloat16_tENS5_IJNS4_6LayoutINS5_IJiNS5_IJNSA_ILi2EEEiEEEiEEENS5_IJlNS5_IJSB_SK_EEElEEEEENSJ_INS5_IJNS5_IJNS5_IJNSA_ILi8EEESK_NSA_ILi4EEEEEEiEEENS5_IJNS5_IJNSA_ILi16EEESK_SR_EEEiEEEiEEENS5_IJNS5_IJNS5_IJSF_SU_NSA_ILi2048EEEEEENSA_ILi8192EEEEEENS5_IJNS5_IJSB_NSA_ILi1024EEENSA_ILi32EEEEEElEEElEEEEEEEESI_NS5_IJlSB_lEEENS4_8TiledMMAINS4_8MMA_AtomIJNS4_4SM904GMMA6SPARSE28GMMA_64x64x32_F32BF16BF16_SSILNS1D_5MajorE0ELS1G_0ELNS1D_7ScaleInE1ELS1H_1ELNS1D_9SparseSelE0EEEEEENSJ_INS5_IJSK_SB_SB_EEENS5_IJSB_NSA_ILi0EEES1M_EEEEENS5_IJNS4_10UnderscoreES1P_S1P_EEEEENS4_13SM90_TMA_LOADENS4_14ComposedLayoutINS4_7SwizzleILi3ELi4ELi3EEENS4_25smem_sparse_ptr_flag_bitsILi2ELi16EEENSJ_INS5_IJNS5_IJSB_SQ_EEENS5_IJSK_SG_EEEEEENS5_IJNS5_IJS1M_SF_EEESN_EEEEEEEvNS4_8identityES1S_NS1T_IS1V_NS4_18smem_ptr_flag_bitsILi16EEENSJ_INS5_IJSQ_SG_EEENS5_IJSG_SB_EEEEEEEvS25_EENS_8epilogue10collective6detail29Sm90TmaWarpSpecializedAdapterINS2E_15DefaultEpilogueIfNS5_IJSB_llEEES2I_NS2D_6thread17LinearCombinationIfLi1EffLNS2J_9ScaleType4KindE0ELNS_15FloatRoundStyleE2EfEENS1_15EpilogueDefaultEEEEEvvEEEEvNT_6ParamsE,@function
        .size           _ZN7cutlass13device_kernelINS_4gemm6kernel13GemmUniversalIN4cute5tupleIJiiiiEEENS1_10collective13CollectiveMmaINS1_40MainloopSm90TmaGmmaWarpSpecializedSparseILi6ENS5_IJNS4_1CILi1EEESB_SB_EEENS1_35KernelTmaWarpSpecializedCooperativeEEENS5_IJNSA_ILi128EEENSA_ILi64EEESF_EEENS_10bfloat16_tENS5_IJNS4_6LayoutINS5_IJiNS5_IJNSA_ILi2EEEiEEEiEEENS5_IJlNS5_IJSB_SK_EEElEEEEENSJ_INS5_IJNS5_IJNS5_IJNSA_ILi8EEESK_NSA_ILi4EEEEEEiEEENS5_IJNS5_IJNSA_ILi16EEESK_SR_EEEiEEEiEEENS5_IJNS5_IJNS5_IJSF_SU_NSA_ILi2048EEEEEENSA_ILi8192EEEEEENS5_IJNS5_IJSB_NSA_ILi1024EEENSA_ILi32EEEEEElEEElEEEEEEEESI_NS5_IJlSB_lEEENS4_8TiledMMAINS4_8MMA_AtomIJNS4_4SM904GMMA6SPARSE28GMMA_64x64x32_F32BF16BF16_SSILNS1D_5MajorE0ELS1G_0ELNS1D_7ScaleInE1ELS1H_1ELNS1D_9SparseSelE0EEEEEENSJ_INS5_IJSK_SB_SB_EEENS5_IJSB_NSA_ILi0EEES1M_EEEEENS5_IJNS4_10UnderscoreES1P_S1P_EEEEENS4_13SM90_TMA_LOADENS4_14ComposedLayoutINS4_7SwizzleILi3ELi4ELi3EEENS4_25smem_sparse_ptr_flag_bitsILi2ELi16EEENSJ_INS5_IJNS5_IJSB_SQ_EEENS5_IJSK_SG_EEEEEENS5_IJNS5_IJS1M_SF_EEESN_EEEEEEEvNS4_8identityES1S_NS1T_IS1V_NS4_18smem_ptr_flag_bitsILi16EEENSJ_INS5_IJSQ_SG_EEENS5_IJSG_SB_EEEEEEEvS25_EENS_8epilogue10collective6detail29Sm90TmaWarpSpecializedAdapterINS2E_15DefaultEpilogueIfNS5_IJSB_llEEES2I_NS2D_6thread17LinearCombinationIfLi1EffLNS2J_9ScaleType4KindE0ELNS_15FloatRoundStyleE2EfEENS1_15EpilogueDefaultEEEEEvvEEEEvNT_6ParamsE,(.L_x_125 - _ZN7cutlass13device_kernelINS_4gemm6kernel13GemmUniversalIN4cute5tupleIJiiiiEEENS1_10collective13CollectiveMmaINS1_40MainloopSm90TmaGmmaWarpSpecializedSparseILi6ENS5_IJNS4_1CILi1EEESB_SB_EEENS1_35KernelTmaWarpSpecializedCooperativeEEENS5_IJNSA_ILi128EEENSA_ILi64EEESF_EEENS_10bfloat16_tENS5_IJNS4_6LayoutINS5_IJiNS5_IJNSA_ILi2EEEiEEEiEEENS5_IJlNS5_IJSB_SK_EEElEEEEENSJ_INS5_IJNS5_IJNS5_IJNSA_ILi8EEESK_NSA_ILi4EEEEEEiEEENS5_IJNS5_IJNSA_ILi16EEESK_SR_EEEiEEEiEEENS5_IJNS5_IJNS5_IJSF_SU_NSA_ILi2048EEEEEENSA_ILi8192EEEEEENS5_IJNS5_IJSB_NSA_ILi1024EEENSA_ILi32EEEEEElEEElEEEEEEEESI_NS5_IJlSB_lEEENS4_8TiledMMAINS4_8MMA_AtomIJNS4_4SM904GMMA6SPARSE28GMMA_64x64x32_F32BF16BF16_SSILNS1D_5MajorE0ELS1G_0ELNS1D_7ScaleInE1ELS1H_1ELNS1D_9SparseSelE0EEEEEENSJ_INS5_IJSK_SB_SB_EEENS5_IJSB_NSA_ILi0EEES1M_EEEEENS5_IJNS4_10UnderscoreES1P_S1P_EEEEENS4_13SM90_TMA_LOADENS4_14ComposedLayoutINS4_7SwizzleILi3ELi4ELi3EEENS4_25smem_sparse_ptr_flag_bitsILi2ELi16EEENSJ_INS5_IJNS5_IJSB_SQ_EEENS5_IJSK_SG_EEEEEENS5_IJNS5_IJS1M_SF_EEESN_EEEEEEEvNS4_8identityES1S_NS1T_IS1V_NS4_18smem_ptr_flag_bitsILi16EEENSJ_INS5_IJSQ_SG_EEENS5_IJSG_SB_EEEEEEEvS25_EENS_8epilogue10collective6detail29Sm90TmaWarpSpecializedAdapterINS2E_15DefaultEpilogueIfNS5_IJSB_llEEES2I_NS2D_6thread17LinearCombinationIfLi1EffLNS2J_9ScaleType4KindE0ELNS_15FloatRoundStyleE2EfEENS1_15EpilogueDefaultEEEEEvvEEEEvNT_6ParamsE)
        .other          _ZN7cutlass13device_kernelINS_4gemm6kernel13GemmUniversalIN4cute5tupleIJiiiiEEENS1_10collective13CollectiveMmaINS1_40MainloopSm90TmaGmmaWarpSpecializedSparseILi6ENS5_IJNS4_1CILi1EEESB_SB_EEENS1_35KernelTmaWarpSpecializedCooperativeEEENS5_IJNSA_ILi128EEENSA_ILi64EEESF_EEENS_10bfloat16_tENS5_IJNS4_6LayoutINS5_IJiNS5_IJNSA_ILi2EEEiEEEiEEENS5_IJlNS5_IJSB_SK_EEElEEEEENSJ_INS5_IJNS5_IJNS5_IJNSA_ILi8EEESK_NSA_ILi4EEEEEEiEEENS5_IJNS5_IJNSA_ILi16EEESK_SR_EEEiEEEiEEENS5_IJNS5_IJNS5_IJSF_SU_NSA_ILi2048EEEEEENSA_ILi8192EEEEEENS5_IJNS5_IJSB_NSA_ILi1024EEENSA_ILi32EEEEEElEEElEEEEEEEESI_NS5_IJlSB_lEEENS4_8TiledMMAINS4_8MMA_AtomIJNS4_4SM904GMMA6SPARSE28GMMA_64x64x32_F32BF16BF16_SSILNS1D_5MajorE0ELS1G_0ELNS1D_7ScaleInE1ELS1H_1ELNS1D_9SparseSelE0EEEEEENSJ_INS5_IJSK_SB_SB_EEENS5_IJSB_NSA_ILi0EEES1M_EEEEENS5_IJNS4_10UnderscoreES1P_S1P_EEEEENS4_13SM90_TMA_LOADENS4_14ComposedLayoutINS4_7SwizzleILi3ELi4ELi3EEENS4_25smem_sparse_ptr_flag_bitsILi2ELi16EEENSJ_INS5_IJNS5_IJSB_SQ_EEENS5_IJSK_SG_EEEEEENS5_IJNS5_IJS1M_SF_EEESN_EEEEEEEvNS4_8identityES1S_NS1T_IS1V_NS4_18smem_ptr_flag_bitsILi16EEENSJ_INS5_IJSQ_SG_EEENS5_IJSG_SB_EEEEEEEvS25_EENS_8epilogue10collective6detail29Sm90TmaWarpSpecializedAdapterINS2E_15DefaultEpilogueIfNS5_IJSB_llEEES2I_NS2D_6thread17LinearCombinationIfLi1EffLNS2J_9ScaleType4KindE0ELNS_15FloatRoundStyleE2EfEENS1_15EpilogueDefaultEEEEEvvEEEEvNT_6ParamsE,@"STO_CUDA_ENTRY STV_DEFAULT"
_ZN7cutlass13device_kernelINS_4gemm6kernel13GemmUniversalIN4cute5tupleIJiiiiEEENS1_10collective13CollectiveMmaINS1_40MainloopSm90TmaGmmaWarpSpecializedSparseILi6ENS5_IJNS4_1CILi1EEESB_SB_EEENS1_35KernelTmaWarpSpecializedCooperativeEEENS5_IJNSA_ILi128EEENSA_ILi64EEESF_EEENS_10bfloat16_tENS5_IJNS4_6LayoutINS5_IJiNS5_IJNSA_ILi2EEEiEEEiEEENS5_IJlNS5_IJSB_SK_EEElEEEEENSJ_INS5_IJNS5_IJNS5_IJNSA_ILi8EEESK_NSA_ILi4EEEEEEiEEENS5_IJNS5_IJNSA_ILi16EEESK_SR_EEEiEEEiEEENS5_IJNS5_IJNS5_IJSF_SU_NSA_ILi2048EEEEEENSA_ILi8192EEEEEENS5_IJNS5_IJSB_NSA_ILi1024EEENSA_ILi32EEEEEElEEElEEEEEEEESI_NS5_IJlSB_lEEENS4_8TiledMMAINS4_8MMA_AtomIJNS4_4SM904GMMA6SPARSE28GMMA_64x64x32_F32BF16BF16_SSILNS1D_5MajorE0ELS1G_0ELNS1D_7ScaleInE1ELS1H_1ELNS1D_9SparseSelE0EEEEEENSJ_INS5_IJSK_SB_SB_EEENS5_IJSB_NSA_ILi0EEES1M_EEEEENS5_IJNS4_10UnderscoreES1P_S1P_EEEEENS4_13SM90_TMA_LOADENS4_14ComposedLayoutINS4_7SwizzleILi3ELi4ELi3EEENS4_25smem_sparse_ptr_flag_bitsILi2ELi16EEENSJ_INS5_IJNS5_IJSB_SQ_EEENS5_IJSK_SG_EEEEEENS5_IJNS5_IJS1M_SF_EEESN_EEEEEEEvNS4_8identityES1S_NS1T_IS1V_NS4_18smem_ptr_flag_bitsILi16EEENSJ_INS5_IJSQ_SG_EEENS5_IJSG_SB_EEEEEEEvS25_EENS_8epilogue10collective6detail29Sm90TmaWarpSpecializedAdapterINS2E_15DefaultEpilogueIfNS5_IJSB_llEEES2I_NS2D_6thread17LinearCombinationIfLi1EffLNS2J_9ScaleType4KindE0ELNS_15FloatRoundStyleE2EfEENS1_15EpilogueDefaultEEEEEvvEEEEvNT_6ParamsE:
[----:B------:R-:W-:Y:S01]  /*0000*/  LDC R1, c[0x0][0x28] ;  /* 0x00000a00ff017b82 */ /* 0x000fe20000000800 */
[----:B------:R-:W0:Y:S01]  /*0010*/  S2R R2, SR_TID.X ;  /* 0x0000000000027919 */ /* 0x000e220000002100 */
[----:B------:R-:W-:Y:S01]  /*0020*/  ELECT P0, URZ, PT ;  /* 0x00000000003f782f */ /* 0x000fe20003800000 */
[----:B------:R-:W-:Y:S01]  /*0030*/  BSSY B0, `(.L_x_0) ;  /* 0x0000012000007945 */ /* 0x000fe20003800000 */
[--C-:B0-----:R-:W-:Y:S02]  /*0040*/  SHF.R.U32.HI R0, RZ, 0x5, R2.reuse ;  /* 0x00000005ff007819 */ /* 0x101fe40000011602 */
[----:B------:R-:W-:-:S03]  /*0050*/  SHF.R.U32.HI R3, RZ, 0x7, R2 ;  /* 0x00000007ff037819 */ /* 0x000fc60000011602 */
[----:B------:R-:W0:Y:S04]  /*0060*/  SHFL.IDX PT, R6, R0, RZ, 0x1f ;  /* 0x00001fff00067589 */ /* 0x000e2800000e0000 */
[----:B------:R1:W2:Y:S01]  /*0070*/  SHFL.IDX PT, R9, R3, RZ, 0x1f ;  /* 0x00001fff03097589 */ /* 0x0002a200000e0000 */
[----:B0-----:R-:W-:-:S13]  /*0080*/  ISETP.NE.OR P0, PT, R6, RZ, !P0 ;  /* 0x000000ff0600720c */ /* 0x001fda0004705670 */
[----:B-12---:R-:W-:Y:S05]  /*0090*/  @P0 BRA `(.L_x_1) ;  /* 0x00000000002c0947 */ /* 0x006fea0003800000 */
[----:B------:R-:W-:Y:S02]  /*00a0*/  ULDC.64 UR4, c[0x0][0x198] ;  /* 0x0000660000047ab9 */ /* 0x000fe40000000a00 */
[----:B------:R-:W-:Y:S02]  /*00b0*/  UIADD3 UR6, UP0, UR4, 0xf0, URZ ;  /* 0x000000f004067890 */ /* 0x000fe4000ff1e03f */
[----:B------:R-:W-:Y:S02]  /*00c0*/  UIADD3 UR8, UP1, UR4, 0x1f0, URZ ;  /* 0x000001f004087890 */ /* 0x000fe4000ff3e03f */
[----:B------:R-:W-:Y:S02]  /*00d0*/  UIADD3 UR4, UP2, UR4, 0x2f0, URZ ;  /* 0x000002f004047890 */ /* 0x000fe4000ff5e03f */
[----:B------:R-:W-:Y:S02]  /*00e0*/  UIADD3.X UR7, URZ, UR5, URZ, UP0, !UPT ;  /* 0x000000053f077290 */ /* 0x000fe400087fe43f */
[----:B------:R-:W-:-:S02]  /*00f0*/  UIADD3.X UR9, URZ, UR5, URZ, UP1, !UPT ;  /* 0x000000053f097290 */ /* 0x000fc40008ffe43f */
[----:B------:R-:W-:-:S05]  /*0100*/  UIADD3.X UR5, URZ, UR5, URZ, UP2, !UPT ;  /* 0x000000053f057290 */ /* 0x000fca00097fe43f */
[----:B------:R0:W-:Y:S02]  /*0110*/  UTMACCTL.PF [UR6] ;  /* 0x00000000060079b9 */ /* 0x0001e40008040000 */
[----:B------:R0:W-:Y:S02]  /*0120*/  UTMACCTL.PF [UR8] ;  /* 0x00000000080079b9 */ /* 0x0001e40008040000 */
[----:B------:R0:W-:Y:S02]  /*0130*/  UTMACCTL.PF [UR4] ;  /* 0x00000000040079b9 */ /* 0x0001e40008040000 */
[----:B0-----:R-:W-:Y:S01]  /*0140*/  NOP ;  /* 0x0000000000007918 */ /* 0x001fe20000000000 */
.L_x_1:
[----:B------:R-:W-:Y:S05]  /*0150*/  BSYNC B0 ;  /* 0x0000000000007941 */ /* 0x000fea0003800000 */
.L_x_0:
[----:B------:R-:W0:Y:S02]  /*0160*/  SHFL.IDX PT, R4, R0, RZ, 0x1f ;  /* 0x00001fff00047589 */ /* 0x000e2400000e0000 */
[----:B0-----:R-:W-:-:S13]  /*0170*/  ISETP.NE.AND P0, PT, R4, RZ, PT ;  /* 0x000000ff0400720c */ /* 0x001fda0003f05270 */
[----:B------:R-:W-:Y:S05]  /*0180*/  @P0 BRA `(.L_x_2) ;  /* 0x0000000000680947 */ /* 0x000fea0003800000 */
[----:B------:R-:W0:Y:S01]  /*0190*/  S2UR UR8, SR_CgaCtaId ;  /* 0x00000000000879c3 */ /* 0x000e220000008800 */
[----:B------:R-:W-:Y:S01]  /*01a0*/  UMOV UR4, 0x400 ;  /* 0x0000040000047882 */ /* 0x000fe20000000000 */
[----:B------:R-:W-:Y:S01]  /*01b0*/  UMOV UR5, 0x1 ;  /* 0x0000000100057882 */ /* 0x000fe20000000000 */
[----:B------:R-:W-:Y:S01]  /*01c0*/  UMOV UR6, 0x100 ;  /* 0x0000010000067882 */ /* 0x000fe20000000000 */
[----:B------:R-:W-:Y:S01]  /*01d0*/  ELECT P0, URZ, PT ;  /* 0x00000000003f782f */ /* 0x000fe20003800000 */
[----:B------:R-:W-:-:S04]  /*01e0*/  UIADD3 UR6, -UR6, 0x100000, URZ ;  /* 0x0010000006067890 */ /* 0x000fc8000fffe13f */
[----:B------:R-:W-:Y:S02]  /*01f0*/  USHF.L.U32 UR7, UR6, 0xb, URZ ;  /* 0x0000000b06077899 */ /* 0x000fe4000800063f */
[----:B------:R-:W-:Y:S02]  /*0200*/  USHF.L.U32 UR6, UR6, 0x1, URZ ;  /* 0x0000000106067899 */ /* 0x000fe4000800063f */
[----:B0-----:R-:W-:Y:S02]  /*0210*/  ULEA UR8, UR8, UR4, 0x18 ;  /* 0x0000000408087291 */ /* 0x001fe4000f8ec03f */
[----:B------:R-:W-:-:S04]  /*0220*/  UIADD3 UR4, -UR5, 0x100000, URZ ;  /* 0x0010000005047890 */ /* 0x000fc8000fffe13f */
[----:B------:R-:W-:Y:S02]  /*0230*/  USHF.L.U32 UR5, UR4, 0xb, URZ ;  /* 0x0000000b04057899 */ /* 0x000fe4000800063f */
[----:B------:R-:W-:Y:S01]  /*0240*/  USHF.L.U32 UR4, UR4, 0x1, URZ ;  /* 0x0000000104047899 */ /* 0x000fe2000800063f */
[----:B------:R-:W0:Y:S11]  /*0250*/  FENCE.VIEW.ASYNC.S ;  /* 0x00000000000073c6 */ /* 0x000e360000000000 */
[----:B0-----:R0:W1:Y:S01]  /*0260*/  SYNCS.EXCH.64 URZ, [UR8], UR4 ;  /* 0x00000004083f75b2 */ /* 0x0010620008000100 */
[----:B------:R0:W2:Y:S01]  /*0270*/  SYNCS.EXCH.64 URZ, [UR8+0x30], UR6 ;  /* 0x00003006083f75b2 */ /* 0x0000a20008000100 */
[----:B------:R0:W3:Y:S01]  /*0280*/  SYNCS.EXCH.64 URZ, [UR8+0x8], UR4 ;  /* 0x00000804083f75b2 */ /* 0x0000e20008000100 */
[----:B------:R0:W4:Y:S01]  /*0290*/  SYNCS.EXCH.64 URZ, [UR8+0x38], UR6 ;  /* 0x00003806083f75b2 */ /* 0x0001220008000100 */
[----:B------:R0:W0:Y:S01]  /*02a0*/  SYNCS.EXCH.64 URZ, [UR8+0x10], UR4 ;  /* 0x00001004083f75b2 */ /* 0x0000220008000100 */
[----:B------:R0:W0:Y:S01]  /*02b0*/  SYNCS.EXCH.64 URZ, [UR8+0x40], UR6 ;  /* 0x00004006083f75b2 */ /* 0x0000220008000100 */
[----:B------:R0:W0:Y:S01]  /*02c0*/  SYNCS.EXCH.64 URZ, [UR8+0x18], UR4 ;  /* 0x00001804083f75b2 */ /* 0x0000220008000100 */
[----:B------:R0:W0:Y:S01]  /*02d0*/  SYNCS.EXCH.64 URZ, [UR8+0x48], UR6 ;  /* 0x00004806083f75b2 */ /* 0x0000220008000100 */
[----:B------:R0:W0:Y:S01]  /*02e0*/  SYNCS.EXCH.64 URZ, [UR8+0x20], UR4 ;  /* 0x00002004083f75b2 */ /* 0x0000220008000100 */
[----:B------:R0:W0:Y:S01]  /*02f0*/  SYNCS.EXCH.64 URZ, [UR8+0x50], UR6 ;  /* 0x00005006083f75b2 */ /* 0x0000220008000100 */
[----:B------:R0:W0:Y:S01]  /*0300*/  SYNCS.EXCH.64 URZ, [UR8+0x28], UR4 ;  /* 0x00002804083f75b2 */ /* 0x0000220008000100 */
[----:B------:R0:W0:Y:S01]  /*0310*/  SYNCS.EXCH.64 URZ, [UR8+0x58], UR6 ;  /* 0x00005806083f75b2 */ /* 0x0000220008000100 */
[----:B------:R-:W-:Y:S01]  /*0320*/  NOP ;  /* 0x0000000000007918 */ /* 0x000fe20000000000 */
.L_x_2:
[----:B------:R-:W5:Y:S01]  /*0330*/  SHFL.IDX PT, R0, R0, RZ, 0x1f ;  /* 0x00001fff00007589 */ /* 0x000f6200000e0000 */
[----:B------:R-:W1:Y:S01]  /*0340*/  LDC R4, c[0x0][0x75c] ;  /* 0x0001d700ff047b82 */ /* 0x000e620000000800 */
[----:B------:R-:W-:Y:S02]  /*0350*/  ELECT P0, URZ, PT ;  /* 0x00000000003f782f */ /* 0x000fe40003800000 */
[----:B------:R-:W-:Y:S01]  /*0360*/  SHF.R.S32.HI R5, RZ, 0x1f, R6 ;  /* 0x0000001fff057819 */ /* 0x000fe20000011406 */
[----:B------:R-:W2:Y:S01]  /*0370*/  S2R R7, SR_CTAID.Y ;  /* 0x0000000000077919 */ /* 0x000ea20000002600 */
[----:B0-----:R-:W-:Y:S01]  /*0380*/  UMOV UR4, 0x20 ;  /* 0x0000002000047882 */ /* 0x001fe20000000000 */
[C---:B------:R-:W-:Y:S01]  /*0390*/  ISETP.NE.AND P2, PT, R9.reuse, RZ, PT ;  /* 0x000000ff0900720c */ /* 0x040fe20003f45270 */
[----:B------:R-:W-:Y:S01]  /*03a0*/  VIADD R12, R9, 0xffffffff ;  /* 0xffffffff090c7836 */ /* 0x000fe20000000000 */
[----:B------:R-:W0:Y:S01]  /*03b0*/  S2R R8, SR_CTAID.X ;  /* 0x0000000000087919 */ /* 0x000e220000002500 */
[----:B------:R-:W-:Y:S01]  /*03c0*/  LEA.HI R5, R5, R6, RZ, 0x2 ;  /* 0x0000000605057211 */ /* 0x000fe200078f10ff */
[----:B------:R-:W-:Y:S01]  /*03d0*/  NOP ;  /* 0x0000000000007918 */ /* 0x000fe20000000000 */
[----:B------:R-:W-:Y:S01]  /*03e0*/  NOP ;  /* 0x0000000000007918 */ /* 0x000fe20000000000 */
[----:B------:R-:W-:-:S02]  /*03f0*/  ISETP.GE.U32.AND P1, PT, R12, 0x2, PT ;  /* 0x000000020c00780c */ /* 0x000fc40003f26070 */
[----:B------:R-:W-:-:S05]  /*0400*/  LOP3.LUT R5, R5, 0xfffffffc, RZ, 0xc0, !PT ;  /* 0xfffffffc05057812 */ /* 0x000fca00078ec0ff */
[----:B------:R-:W-:Y:S01]  /*0410*/  IMAD.IADD R6, R6, 0x1, -R5 ;  /* 0x0000000106067824 */ /* 0x000fe200078e0a05 */
[----:B-----5:R-:W-:Y:S02]  /*0420*/  ISETP.NE.OR P0, PT, R0, RZ, !P0 ;  /* 0x000000ff0000720c */ /* 0x020fe40004705670 */
[----:B-1----:R-:W-:-:S11]  /*0430*/  ISETP.NE.AND P3, PT, R4, 0x1, PT ;  /* 0x000000010400780c */ /* 0x002fd60003f65270 */
[----:B------:R-:W-:Y:S01]  /*0440*/  VOTEU.ALL UP0, P0 ;  /* 0x00000000003f7886 */ /* 0x000fe20000000000 */
[----:B------:R-:W-:Y:S01]  /*0450*/  VOTEU.ALL UP1, P0 ;  /* 0x00000000003f7886 */ /* 0x000fe20000020000 */
[----:B------:R-:W0:Y:S01]  /*0460*/  @P3 LDC R11, c[0x0][0x10] ;  /* 0x00000400ff0b3b82 */ /* 0x000e220000000800 */
[----:B--2---:R-:W-:Y:S02]  /*0470*/  @P3 IMAD.MOV.U32 R4, RZ, RZ, R7 ;  /* 0x000000ffff043224 */ /* 0x004fe400078e0007 */
[----:B------:R-:W-:Y:S01]  /*0480*/  @!UP0 UMOV UR6, 0x400 ;  /* 0x0000040000068882 */ /* 0x000fe20000000000 */
[----:B------:R-:W-:-:S04]  /*0490*/  @!UP0 UIADD3 UR4, -UR4, 0x100000, URZ ;  /* 0x0010000004048890 */ /* 0x000fc8000fffe13f */
[----:B------:R-:W-:Y:S02]  /*04a0*/  @!UP0 USHF.L.U32 UR5, UR4, 0xb, URZ ;  /* 0x0000000b04058899 */ /* 0x000fe4000800063f */
[----:B------:R-:W-:Y:S01]  /*04b0*/  @!UP0 USHF.L.U32 UR4, UR4, 0x1, URZ ;  /* 0x0000000104048899 */ /* 0x000fe2000800063f */
[----:B------:R-:W-:Y:S02]  /*04c0*/  @P3 IMAD.MOV.U32 R5, RZ, RZ, RZ ;  /* 0x000000ffff053224 */ /* 0x000fe400078e00ff */
[----:B------:R-:W-:Y:S01]  /*04d0*/  @P3 IMAD.MOV.U32 R13, RZ, RZ, RZ ;  /* 0x000000ffff0d3224 */ /* 0x000fe200078e00ff */
[----:B------:R-:W1:Y:S08]  /*04e0*/  @!UP0 S2UR UR7, SR_CgaCtaId ;  /* 0x00000000000789c3 */ /* 0x000e700000008800 */
[----:B------:R-:W2:Y:S01]  /*04f0*/  @!P3 LDC R10, c[0x0][0xc] ;  /* 0x00000300ff0abb82 */ /* 0x000ea20000000800 */
[----:B0-----:R-:W-:-:S04]  /*0500*/  @P3 IMAD.WIDE.U32 R4, R8, R11, R4 ;  /* 0x0000000b08043225 */ /* 0x001fc800078e0004 */
[----:B------:R-:W-:Y:S02]  /*0510*/  @P3 IMAD.MOV.U32 R0, RZ, RZ, R4 ;  /* 0x000000ffff003224 */ /* 0x000fe400078e0004 */
[----:B------:R-:W-:Y:S01]  /*0520*/  @P3 IMAD.IADD R5, R5, 0x1, R13 ;  /* 0x0000000105053824 */ /* 0x000fe200078e020d */
[----:B-1----:R-:W-:Y:S01]  /*0530*/  @!UP0 ULEA UR6, UR7, UR6, 0x18 ;  /* 0x0000000607068291 */ /* 0x002fe2000f8ec03f */
[----:B------:R-:W-:Y:S01]  /*0540*/  VOTEU.ALL UP0, P0 ;  /* 0x00000000003f7886 */ /* 0x000fe20000000000 */
[----:B------:R-:W-:-:S04]  /*0550*/  ISETP.NE.AND P0, PT, R6, 0x3, PT ;  /* 0x000000030600780c */ /* 0x000fc80003f05270 */
[----:B------:R-:W-:-:S04]  /*0560*/  ISETP.EQ.OR P0, PT, R6, RZ, !P0 ;  /* 0x000000ff0600720c */ /* 0x000fc80004702670 */
[----:B------:R-:W-:Y:S01]  /*0570*/  ISETP.EQ.AND P0, PT, R9, RZ, P0 ;  /* 0x000000ff0900720c */ /* 0x000fe20000702270 */
[----:B------:R-:W-:Y:S01]  /*0580*/  IMAD.MOV.U32 R9, RZ, RZ, RZ ;  /* 0x000000ffff097224 */ /* 0x000fe200078e00ff */
[----:B------:R-:W0:Y:S02]  /*0590*/  FENCE.VIEW.ASYNC.S ;  /* 0x00000000000073c6 */ /* 0x000e240000000000 */
[----:B0-----:R0:W3:Y:S01]  /*05a0*/  @!UP0 SYNCS.EXCH.64 URZ, [UR6+0x70], UR4 ;  /* 0x00007004063f85b2 */ /* 0x0010e20008000100 */
[----:B------:R-:W-:Y:S01]  /*05b0*/  SEL R4, RZ, 0x1, !P0 ;  /* 0x00000001ff047807 */ /* 0x000fe20004000000 */
[----:B--2---:R-:W-:-:S03]  /*05c0*/  @!P3 IMAD.WIDE.U32 R10, R10, R7, R8 ;  /* 0x000000070a0ab225 */ /* 0x004fc600078e0008 */
[----:B------:R-:W-:Y:S01]  /*05d0*/  SEL R4, R4, 0x2, P1 ;  /* 0x0000000204047807 */ /* 0x000fe20000800000 */
[----:B------:R-:W-:Y:S02]  /*05e0*/  @!P3 IMAD.MOV.U32 R0, RZ, RZ, R10 ;  /* 0x000000ffff00b224 */ /* 0x000fe400078e000a */
[----:B------:R-:W-:Y:S01]  /*05f0*/  @!P3 IMAD.MOV.U32 R5, RZ, RZ, R11 ;  /* 0x000000ffff05b224 */ /* 0x000fe200078e000b */
[----:B------:R0:W3:Y:S01]  /*0600*/  @!UP1 SYNCS.EXCH.64 URZ, [UR6+0x78], UR4 ;  /* 0x00007804063f95b2 */ /* 0x0000e20008000100 */
[----:B------:R-:W-:Y:S01]  /*0610*/  NOP ;  /* 0x0000000000007918 */ /* 0x000fe20000000000 */
[----:B---34-:R-:W-:Y:S06]  /*0620*/  BAR.SYNC.DEFER_BLOCKING 0x0 ;  /* 0x0000000000007b1d */ /* 0x018fec0000010000 */
[----:B------:R-:W-:Y:S05]  /*0630*/  @!P2 BRA `(.L_x_3) ;  /* 0x000000400018a947 */ /* 0x000fea0003800000 */
[----:B------:R-:W-:-:S13]  /*0640*/  ISETP.GT.U32.AND P0, PT, R12, 0x1, PT ;  /* 0x000000010c00780c */ /* 0x000fda0003f04070 */
[----:B0-----:R-:W-:Y:S05]  /*0650*/  @P0 EXIT ;  /* 0x000000000000094d */ /* 0x001fea0003800000 */
[----:B------:R-:W-:Y:S01]  /*0660*/  ULDC.64 UR4, c[0x0][0x750] ;  /* 0x0001d40000047ab9 */ /* 0x000fe20000000a00 */
[----:B------:R-:W-:Y:S01]  /*0670*/  PRMT R10, RZ, 0x7610, R10 ;  /* 0x00007610ff0a7816 */ /* 0x000fe2000000000a */
[----:B------:R-:W-:Y:S01]  /*0680*/  IMAD.MOV.U32 R12, RZ, RZ, -0x1 ;  /* 0xffffffffff0c7424 */ /* 0x000fe200078e00ff */
[----:B------:R-:W-:Y:S01]  /*0690*/  ISETP.GE.U32.AND P0, PT, R0, UR4, PT ;  /* 0x0000000400007c0c */ /* 0x000fe2000bf06070 */
[----:B------:R-:W-:Y:S02]  /*06a0*/  IMAD.MOV.U32 R16, RZ, RZ, -0x1 ;  /* 0xffffffffff107424 */ /* 0x000fe400078e00ff */
[----:B------:R-:W-:Y:S01]  /*06b0*/  IMAD.MOV.U32 R11, RZ, RZ, -0x1 ;  /* 0xffffffffff0b7424 */ /* 0x000fe200078e00ff */
[----:B------:R-:W-:-:S13]  /*06c0*/  ISETP.GE.U32.AND.EX P0, PT, R5, UR5, PT, P0 ;  /* 0x0000000505007c0c */ /* 0x000fda000bf06100 */
[----:B------:R-:W-:Y:S05]  /*06d0*/  @P0 BRA `(.L_x_4) ;  /* 0x0000000400600947 */ /* 0x000fea0003800000 */
[----:B------:R-:W0:Y:S01]  /*06e0*/  LDC.64 R18, c[0x0][0x728] ;  /* 0x0001ca00ff127b82 */ /* 0x000e220000000a00 */
[----:B------:R-:W-:Y:S02]  /*06f0*/  IMAD.MOV.U32 R10, RZ, RZ, R0 ;  /* 0x000000ffff0a7224 */ /* 0x000fe400078e0000 */
[----:B------:R-:W-:-:S05]  /*0700*/  IMAD.MOV.U32 R11, RZ, RZ, R5 ;  /* 0x000000ffff0b7224 */ /* 0x000fca00078e0005 */
[----:B------:R-:W1:Y:S08]  /*0710*/  LDC R6, c[0x0][0x730] ;  /* 0x0001cc00ff067b82 */ /* 0x000e700000000800 */
[----:B------:R-:W2:Y:S01]  /*0720*/  LDC.64 R20, c[0x0][0x720] ;  /* 0x0001c800ff147b82 */ /* 0x000ea20000000a00 */
[----:B0-----:R-:W-:-:S04]  /*0730*/  ISETP.NE.U32.AND P0, PT, R18, RZ, PT ;  /* 0x000000ff1200720c */ /* 0x001fc80003f05070 */
[----:B------:R-:W-:-:S13]  /*0740*/  ISETP.NE.AND.EX P0, PT, R19, RZ, PT, P0 ;  /* 0x000000ff1300720c */ /* 0x000fda0003f05300 */
[----:B-12---:R-:W-:Y:S05]  /*0750*/  @!P0 BRA `(.L_x_5) ;  /* 0x0000000000288947 */ /* 0x006fea0003800000 */
[----:B------:R-:W0:Y:S02]  /*0760*/  LDC R15, c[0x0][0x734] ;  /* 0x0001cd00ff0f7b82 */ /* 0x000e240000000800 */
[----:B0-----:R-:W-:-:S05]  /*0770*/  IADD3 R15, P0, R0, R15, RZ ;  /* 0x0000000f000f7210 */ /* 0x001fca0007f1e0ff */
[----:B------:R-:W-:-:S04]  /*0780*/  IMAD.X R17, RZ, RZ, R5, P0 ;  /* 0x000000ffff117224 */ /* 0x000fc800000e0605 */
[----:B------:R-:W-:-:S04]  /*0790*/  IMAD.WIDE.U32 R10, R17, R18, RZ ;  /* 0x00000012110a7225 */ /* 0x000fc800078e00ff */
[----:B------:R-:W-:-:S04]  /*07a0*/  IMAD.WIDE.U32 R12, P0, R15, R19, R10 ;  /* 0x000000130f0c7225 */ /* 0x000fc8000780000a */
[----:B------:R-:W-:-:S04]  /*07b0*/  IMAD.WIDE.U32 R10, R15, R18, RZ ;  /* 0x000000120f0a7225 */ /* 0x000fc800078e00ff */
[----:B------:R-:W-:Y:S01]  /*07c0*/  IMAD.X R15, RZ, RZ, RZ, P0 ;  /* 0x000000ffff0f7224 */ /* 0x000fe200000e06ff */
[----:B------:R-:W-:Y:S01]  /*07d0*/  IADD3 RZ, P0, R11, R12, RZ ;  /* 0x0000000c0bff7210 */ /* 0x000fe20007f1e0ff */
[----:B------:R-:W-:-:S04]  /*07e0*/  IMAD.MOV.U32 R14, RZ, RZ, R13 ;  /* 0x000000ffff0e7224 */ /* 0x000fc800078e000d */
[----:B------:R-:W-:-:S08]  /*07f0*/  IMAD.WIDE.U32.X R10, R17, R19, R14, P0 ;  /* 0x00000013110a7225 */ /* 0x000fd000000e040e */
.L_x_5:
[-CC-:B------:R-:W-:Y:S01]  /*0800*/  SHF.R.U64 R25, R10, R6.reuse, R11.reuse ;  /* 0x000000060a197219 */ /* 0x180fe2000000120b */
[----:B------:R-:W0:Y:S01]  /*0810*/  LDC R14, c[0x0][0x718] ;  /* 0x0001c600ff0e7b82 */ /* 0x000e220000000800 */
[----:B------:R-:W-:Y:S01]  /*0820*/  SHF.R.U32.HI R9, RZ, R6, R11 ;  /* 0x00000006ff097219 */ /* 0x000fe2000001160b */
[----:B------:R-:W-:Y:S01]  /*0830*/  ULDC UR4, c[0x0][0x150] ;  /* 0x0000540000047ab9 */ /* 0x000fe20000000800 */
[----:B------:R-:W-:Y:S01]  /*0840*/  IADD3 R13, P0, RZ, -R25, RZ ;  /* 0x80000019ff0d7210 */ /* 0x000fe20007f1e0ff */
[----:B------:R-:W-:Y:S01]  /*0850*/  IMAD.MOV.U32 R10, RZ, RZ, R0 ;  /* 0x000000ffff0a7224 */ /* 0x000fe200078e0000 */
[----:B------:R-:W-:Y:S01]  /*0860*/  I2FP.F32.U32 R6, R8 ;  /* 0x0000000800067245 */ /* 0x000fe20000201000 */
[----:B------:R-:W-:Y:S02]  /*0870*/  IMAD.MOV.U32 R11, RZ, RZ, R5 ;  /* 0x000000ffff0b7224 */ /* 0x000fe400078e0005 */
[----:B------:R-:W1:Y:S01]  /*0880*/  LDC.64 R26, c[0x0][0x740] ;  /* 0x0001d000ff1a7b82 */ /* 0x000e620000000a00 */
[----:B------:R-:W-:-:S02]  /*0890*/  IMAD.X R15, RZ, RZ, ~R9, P0 ;  /* 0x000000ffff0f7224 */ /* 0x000fc400000e0e09 */
[----:B------:R-:W-:Y:S01]  /*08a0*/  FMUL R6, R6, UR4 ;  /* 0x0000000406067c20 */ /* 0x000fe20008400000 */
[----:B------:R-:W-:Y:S01]  /*08b0*/  IMAD.WIDE.U32 R10, R13, R20, R10 ;  /* 0x000000140d0a7225 */ /* 0x000fe200078e000a */
[----:B------:R-:W-:-:S03]  /*08c0*/  ULDC UR4, c[0x0][0x154] ;  /* 0x0000550000047ab9 */ /* 0x000fc60000000800 */
[----:B------:R-:W-:Y:S01]  /*08d0*/  IMAD R12, R15, R20, RZ ;  /* 0x000000140f0c7224 */ /* 0x000fe200078e02ff */
[----:B------:R-:W2:Y:S01]  /*08e0*/  LDC R9, c[0x0][0x144] ;  /* 0x00005100ff097b82 */ /* 0x000ea20000000800 */
[----:B------:R-:W3:Y:S02]  /*08f0*/  F2I.U32.TRUNC.NTZ R6, R6 ;  /* 0x0000000600067305 */ /* 0x000ee4000020f000 */
[----:B------:R-:W-:-:S04]  /*0900*/  IMAD R13, R13, R21, R12 ;  /* 0x000000150d0d7224 */ /* 0x000fc800078e020c */
[----:B------:R-:W-:Y:S01]  /*0910*/  IMAD.IADD R11, R11, 0x1, R13 ;  /* 0x000000010b0b7824 */ /* 0x000fe200078e020d */
[----:B------:R-:W4:Y:S01]  /*0920*/  LDC R16, c[0x0][0x708] ;  /* 0x0001c200ff107b82 */ /* 0x000f220000000800 */
[----:B------:R-:W-:-:S03]  /*0930*/  IMAD.MOV.U32 R13, RZ, RZ, -0x1 ;  /* 0xffffffffff0d7424 */ /* 0x000fc600078e00ff */
[-CC-:B0-----:R-:W-:Y:S02]  /*0940*/  SHF.R.U64 R20, R10, R14.reuse, R11.reuse ;  /* 0x0000000e0a147219 */ /* 0x181fe4000000120b */
[----:B------:R-:W-:Y:S02]  /*0950*/  I2FP.F32.U32 R10, R7 ;  /* 0x00000007000a7245 */ /* 0x000fe40000201000 */
[----:B------:R-:W0:Y:S01]  /*0960*/  LDC R24, c[0x0][0x758] ;  /* 0x0001d600ff187b82 */ /* 0x000e220000000800 */
[----:B-1----:R-:W-:Y:S01]  /*0970*/  ISETP.NE.U32.AND P0, PT, R26, RZ, PT ;  /* 0x000000ff1a00720c */ /* 0x002fe20003f05070 */
[----:B---3--:R-:W-:Y:S01]  /*0980*/  IMAD.MOV R12, RZ, RZ, -R6 ;  /* 0x000000ffff0c7224 */ /* 0x008fe200078e0a06 */
[----:B------:R-:W-:Y:S01]  /*0990*/  SHF.R.U32.HI R11, RZ, R14, R11 ;  /* 0x0000000eff0b7219 */ /* 0x000fe2000001160b */
[----:B------:R-:W-:Y:S01]  /*09a0*/  FMUL R10, R10, UR4 ;  /* 0x000000040a0a7c20 */ /* 0x000fe20008400000 */
[----:B------:R-:W-:-:S03]  /*09b0*/  ISETP.NE.AND.EX P0, PT, R27, RZ, PT, P0 ;  /* 0x000000ff1b00720c */ /* 0x000fc60003f05300 */
[----:B------:R-:W1:Y:S01]  /*09c0*/  LDC R18, c[0x0][0x148] ;  /* 0x00005200ff127b82 */ /* 0x000e620000000800 */
[----:B--2---:R-:W-:-:S07]  /*09d0*/  IMAD R6, R9, R12, R8 ;  /* 0x0000000c09067224 */ /* 0x004fce00078e0208 */
[----:B------:R-:W2:Y:S01]  /*09e0*/  LDC R22, c[0x0][0x700] ;  /* 0x0001c000ff167b82 */ /* 0x000ea20000000800 */
[-CC-:B----4-:R-:W-:Y:S02]  /*09f0*/  SHF.R.U64 R28, R20, R16.reuse, R11.reuse ;  /* 0x00000010141c7219 */ /* 0x190fe4000000120b */
[----:B------:R-:W-:Y:S01]  /*0a00*/  SHF.R.U32.HI R9, RZ, R16, R11 ;  /* 0x00000010ff097219 */ /* 0x000fe2000001160b */
[----:B------:R-:W-:Y:S01]  /*0a10*/  IMAD.MOV.U32 R11, RZ, RZ, 0x1 ;  /* 0x00000001ff0b7424 */ /* 0x000fe200078e00ff */
[----:B------:R3:W4:Y:S03]  /*0a20*/  F2I.U32.TRUNC.NTZ R16, R10 ;  /* 0x0000000a00107305 */ /* 0x000726000020f000 */
[----:B------:R-:W1:Y:S01]  /*0a30*/  LDC R19, c[0x0][0x748] ;  /* 0x0001d200ff137b82 */ /* 0x000e620000000800 */
[-C--:B0-----:R-:W-:Y:S02]  /*0a40*/  SHF.L.U32 R8, R13, R24.reuse, RZ ;  /* 0x000000180d087219 */ /* 0x081fe400000006ff */
[----:B------:R-:W-:-:S02]  /*0a50*/  SHF.R.U64 R30, R28, R24, R9 ;  /* 0x000000181c1e7219 */ /* 0x000fc40000001209 */
[----:B------:R-:W-:Y:S02]  /*0a60*/  LOP3.LUT R15, RZ, R8, RZ, 0x33, !PT ;  /* 0x00000008ff0f7212 */ /* 0x000fe400078e33ff */
[-C--:B------:R-:W-:Y:S01]  /*0a70*/  SHF.R.U32.HI R9, RZ, R24.reuse, R9 ;  /* 0x00000018ff097219 */ /* 0x080fe20000011609 */
[----:B------:R-:W0:Y:S01]  /*0a80*/  LDC R21, c[0x0][0x738] ;  /* 0x0001ce00ff157b82 */ /* 0x000e220000000800 */
[----:B------:R-:W-:Y:S01]  /*0a90*/  SHF.L.U32 R14, R11, R24, RZ ;  /* 0x000000180b0e7219 */ /* 0x000fe200000006ff */
[----:B------:R-:W-:-:S06]  /*0aa0*/  IMAD.MOV.U32 R8, RZ, RZ, R30 ;  /* 0x000000ffff087224 */ /* 0x000fcc00078e001e */
[----:B------:R-:W0:Y:S01]  /*0ab0*/  LDC R23, c[0x0][0x710] ;  /* 0x0001c400ff177b82 */ /* 0x000e220000000800 */
[----:B---34-:R-:W-:Y:S05]  /*0ac0*/  @!P0 BRA `(.L_x_6) ;  /* 0x0000000000288947 */ /* 0x018fea0003800000 */
[----:B------:R-:W3:Y:S02]  /*0ad0*/  LDC R13, c[0x0][0x74c] ;  /* 0x0001d300ff0d7b82 */ /* 0x000ee40000000800 */
[----:B---3--:R-:W-:-:S05]  /*0ae0*/  IADD3 R13, P0, R30, R13, RZ ;  /* 0x0000000d1e0d7210 */ /* 0x008fca0007f1e0ff */
        /* <DEDUP_REMOVED lines=8> */
.L_x_6:
[----:B-1----:R-:W-:Y:S01]  /*0b70*/  SHF.R.U64 R8, R8, R19, R9 ;  /* 0x0000001308087219 */ /* 0x002fe20000001209 */
[----:B--2---:R-:W-:Y:S01]  /*0b80*/  VIADD R9, R22, 0xffffffff ;  /* 0xffffffff16097836 */ /* 0x004fe20000000000 */
[----:B------:R-:W-:Y:S01]  /*0b90*/  LOP3.LUT R15, R28, R15, RZ, 0xc0, !PT ;  /* 0x0000000f1c0f7212 */ /* 0x000fe200078ec0ff */
[----:B------:R-:W-:Y:S02]  /*0ba0*/  IMAD.MOV R16, RZ, RZ, -R16 ;  /* 0x000000ffff107224 */ /* 0x000fe400078e0a10 */
[----:B------:R-:W-:Y:S01]  /*0bb0*/  IMAD.MOV R10, RZ, RZ, -R8 ;  /* 0x000000ffff0a7224 */ /* 0x000fe200078e0a08 */
[----:B------:R-:W-:Y:S01]  /*0bc0*/  LOP3.LUT R9, R20, R9, RZ, 0xc0, !PT ;  /* 0x0000000914097212 */ /* 0x000fe200078ec0ff */
[----:B------:R-:W-:Y:S02]  /*0bd0*/  @P3 IMAD R6, R18, R16, R7 ;  /* 0x0000001012063224 */ /* 0x000fe400078e0207 */
[----:B------:R-:W-:Y:S02]  /*0be0*/  IMAD R15, R14, R8, R15 ;  /* 0x000000080e0f7224 */ /* 0x000fe400078e020f */
[----:B0-----:R-:W-:-:S02]  /*0bf0*/  IMAD R7, R10, R21, R30 ;  /* 0x000000150a077224 */ /* 0x001fc400078e021e */
[----:B------:R-:W-:Y:S02]  /*0c00*/  IMAD R6, R15, R23, R6 ;  /* 0x000000170f067224 */ /* 0x000fe400078e0206 */
[----:B------:R-:W-:Y:S02]  /*0c10*/  IMAD R7, R7, R22, R9 ;  /* 0x0000001607077224 */ /* 0x000fe400078e0209 */
[----:B------:R-:W-:Y:S02]  /*0c20*/  IMAD.MOV.U32 R10, RZ, RZ, 0x1 ;  /* 0x00000001ff0a7424 */ /* 0x000fe400078e00ff */
[----:B------:R-:W-:Y:S01]  /*0c30*/  IMAD.MOV.U32 R11, RZ, RZ, R25 ;  /* 0x000000ffff0b7224 */ /* 0x000fe200078e0019 */
[----:B------:R-:W-:Y:S02]  /*0c40*/  SEL R16, R7, R6, !P3 ;  /* 0x0000000607107207 */ /* 0x000fe40005800000 */
[----:B------:R-:W-:-:S07]  /*0c50*/  SEL R12, R6, R7, !P3 ;  /* 0x00000007060c7207 */ /* 0x000fce0005800000 */
.L_x_4:
[----:B------:R-:W-:-:S08]  /*0c60*/  NOP ;  /* 0x0000000000007918 */ /* 0x000fd00000000000 */
[----:B------:R-:W0:Y:S02]  /*0c70*/  USETMAXREG.TRY_ALLOC.CTAPOOL UP0, 0xe8 ;  /* 0x000000e8000079c8 */ /* 0x000e240008000600 */
[----:B0-----:R-:W-:-:S13]  /*0c80*/  PLOP3.LUT P0, PT, PT, PT, UP0, 0x80, 0x0 ;  /* 0x000000000000781c */ /* 0x001fda0003f0f008 */
[----:B------:R-:W-:Y:S05]  /*0c90*/  @!P0 BRA `(.L_x_4) ;  /* 0xfffffffc00f08947 */ /* 0x000fea000383ffff */
[----:B------:R-:W-:Y:S01]  /*0ca0*/  ULDC.64 UR4, c[0x0][0x698] ;  /* 0x0001a60000047ab9 */ /* 0x000fe20000000a00 */
[----:B------:R-:W-:Y:S01]  /*0cb0*/  ULDC.64 UR14, c[0x0][0x208] ;  /* 0x00008200000e7ab9 */ /* 0x000fe20000000a00 */
[----:B------:R-:W-:-:S04]  /*0cc0*/  ISETP.NE.U32.AND P0, PT, RZ, UR4, PT ;  /* 0x00000004ff007c0c */ /* 0x000fc8000bf05070 */
[----:B------:R-:W-:-:S13]  /*0cd0*/  ISETP.NE.AND.EX P0, PT, RZ, UR5, PT, P0 ;  /* 0x00000005ff007c0c */ /* 0x000fda000bf05300 */
[----:B------:R-:W-:Y:S05]  /*0ce0*/  @!P0 BRA `(.L_x_7) ;  /* 0x00000000001c8947 */ /* 0x000fea0003800000 */
[----:B------:R-:W0:Y:S02]  /*0cf0*/  LDC.64 R6, c[0x0][0x698] ;  /* 0x0001a600ff067b82 */ /* 0x000e240000000a00 */
[----:B0-----:R-:W2:Y:S02]  /*0d00*/  LDG.E.64 R6, desc[UR14][R6.64] ;  /* 0x0000000e06067981 */ /* 0x001ea4000c1e1b00 */
[----:B--2---:R-:W-:-:S04]  /*0d10*/  ISETP.NE.U32.AND P0, PT, R6, RZ, PT ;  /* 0x000000ff0600720c */ /* 0x004fc80003f05070 */
[----:B------:R-:W-:-:S13]  /*0d20*/  ISETP.NE.AND.EX P0, PT, R7, RZ, PT, P0 ;  /* 0x000000ff0700720c */ /* 0x000fda0003f05300 */
[----:B------:R-:W-:Y:S05]  /*0d30*/  @!P0 BRA `(.L_x_7) ;  /* 0x0000000000088947 */ /* 0x000fea0003800000 */
[----:B------:R0:W5:Y:S01]  /*0d40*/  LD.E R6, desc[UR14][R6.64] ;  /* 0x0000000e06067980 */ /* 0x000162000c101900 */
[----:B------:R-:W-:Y:S05]  /*0d50*/  BRA `(.L_x_8) ;  /* 0x0000000000207947 */ /* 0x000fea0003800000 */
.L_x_7:
[----:B------:R-:W-:Y:S02]  /*0d60*/  ULDC.64 UR4, c[0x0][0x688] ;  /* 0x0001a20000047ab9 */ /* 0x000fe40000000a00 */
[----:B------:R-:W-:-:S04]  /*0d70*/  ISETP.NE.U32.AND P0, PT, RZ, UR4, PT ;  /* 0x00000004ff007c0c */ /* 0x000fc8000bf05070 */
[----:B------:R-:W-:-:S13]  /*0d80*/  ISETP.NE.AND.EX P0, PT, RZ, UR5, PT, P0 ;  /* 0x00000005ff007c0c */ /* 0x000fda000bf05300 */
[----:B------:R-:W-:Y:S05]  /*0d90*/  @!P0 BRA `(.L_x_9) ;  /* 0x00000000000c8947 */ /* 0x000fea0003800000 */
[----:B------:R-:W0:Y:S02]  /*0da0*/  LDC.64 R6, c[0x0][0x688] ;  /* 0x0001a200ff067b82 */ /* 0x000e240000000a00 */
[----:B0-----:R1:W5:Y:S01]  /*0db0*/  LDG.E R6, desc[UR14][R6.64] ;  /* 0x0000000e06067981 */ /* 0x001362000c1e1900 */
[----:B------:R-:W-:Y:S05]  /*0dc0*/  BRA `(.L_x_8) ;  /* 0x0000000000047947 */ /* 0x000fea0003800000 */
.L_x_9:
[----:B------:R-:W2:Y:S02]  /*0dd0*/  LDC R6, c[0x0][0x680] ;  /* 0x0001a000ff067b82 */ /* 0x000ea40000000800 */
.L_x_8:
[----:B------:R-:W-:Y:S02]  /*0de0*/  ULDC.64 UR4, c[0x0][0x6a0] ;  /* 0x0001a80000047ab9 */ /* 0x000fe40000000a00 */
[----:B------:R-:W-:-:S04]  /*0df0*/  ISETP.NE.U32.AND P0, PT, RZ, UR4, PT ;  /* 0x00000004ff007c0c */ /* 0x000fc8000bf05070 */
[----:B------:R-:W-:-:S13]  /*0e00*/  ISETP.NE.AND.EX P0, PT, RZ, UR5, PT, P0 ;  /* 0x00000005ff007c0c */ /* 0x000fda000bf05300 */
[----:B------:R-:W-:Y:S05]  /*0e10*/  @!P0 BRA `(.L_x_10) ;  /* 0x00000000001c8947 */ /* 0x000fea0003800000 */
[----:B------:R-:W3:Y:S02]  /*0e20*/  LDC.64 R8, c[0x0][0x6a0] ;  /* 0x0001a800ff087b82 */ /* 0x000ee40000000a00 */
[----:B---3--:R-:W3:Y:S02]  /*0e30*/  LDG.E.64 R8, desc[UR14][R8.64] ;  /* 0x0000000e08087981 */ /* 0x008ee4000c1e1b00 */
[----:B---3--:R-:W-:-:S04]  /*0e40*/  ISETP.NE.U32.AND P0, PT, R8, RZ, PT ;  /* 0x000000ff0800720c */ /* 0x008fc80003f05070 */
[----:B------:R-:W-:-:S13]  /*0e50*/  ISETP.NE.AND.EX P0, PT, R9, RZ, PT, P0 ;  /* 0x000000ff0900720c */ /* 0x000fda0003f05300 */
[----:B------:R-:W-:Y:S05]  /*0e60*/  @!P0 BRA `(.L_x_10) ;  /* 0x0000000000088947 */ /* 0x000fea0003800000 */
[----:B01----:R0:W5:Y:S01]  /*0e70*/  LD.E R7, desc[UR14][R8.64] ;  /* 0x0000000e08077980 */ /* 0x003162000c101900 */
[----:B------:R-:W-:Y:S05]  /*0e80*/  BRA `(.L_x_11) ;  /* 0x0000000000207947 */ /* 0x000fea0003800000 */
.L_x_10:
[----:B------:R-:W-:Y:S02]  /*0e90*/  ULDC.64 UR4, c[0x0][0x690] ;  /* 0x0001a40000047ab9 */ /* 0x000fe40000000a00 */
[----:B------:R-:W-:-:S04]  /*0ea0*/  ISETP.NE.U32.AND P0, PT, RZ, UR4, PT ;  /* 0x00000004ff007c0c */ /* 0x000fc8000bf05070 */
[----:B------:R-:W-:-:S13]  /*0eb0*/  ISETP.NE.AND.EX P0, PT, RZ, UR5, PT, P0 ;  /* 0x00000005ff007c0c */ /* 0x000fda000bf05300 */
[----:B------:R-:W-:Y:S05]  /*0ec0*/  @!P0 BRA `(.L_x_12) ;  /* 0x00000000000c8947 */ /* 0x000fea0003800000 */
[----:B------:R-:W0:Y:S02]  /*0ed0*/  LDC.64 R8, c[0x0][0x690] ;  /* 0x0001a400ff087b82 */ /* 0x000e240000000a00 */
[----:B01----:R1:W5:Y:S01]  /*0ee0*/  LDG.E R7, desc[UR14][R8.64] ;  /* 0x0000000e08077981 */ /* 0x003362000c1e1900 */
[----:B------:R-:W-:Y:S05]  /*0ef0*/  BRA `(.L_x_11) ;  /* 0x0000000000047947 */ /* 0x000fea0003800000 */
.L_x_12:
[----:B01----:R-:W3:Y:S02]  /*0f00*/  LDC R7, c[0x0][0x684] ;  /* 0x0001a100ff077b82 */ /* 0x003ee40000000800 */
.L_x_11:
[----:B------:R-:W-:-:S13]  /*0f10*/  LOP3.LUT P0, RZ, R10, 0xff, RZ, 0xc0, !PT ;  /* 0x000000ff0aff7812 */ /* 0x000fda000780c0ff */
[----:B------:R-:W-:Y:S05]  /*0f20*/  @!P0 EXIT ;  /* 0x000000000000894d */ /* 0x000fea0003800000 */
[----:B------:R-:W-:Y:S01]  /*0f30*/  ULDC UR4, c[0x0][0x28c] ;  /* 0x0000a30000047ab9 */ /* 0x000fe20000000800 */
[----:B------:R-:W-:Y:S01]  /*0f40*/  LOP3.LUT R60, R4, 0x1, RZ, 0xfc, !PT ;  /* 0x00000001043c7812 */ /* 0x000fe200078efcff */
[----:B------:R-:W-:-:S04]  /*0f50*/  UIADD3 UR4, UR4, 0x7f, URZ ;  /* 0x0000007f04047890 */ /* 0x000fc8000fffe03f */
[----:B------:R-:W-:-:S04]  /*0f60*/  USHF.R.S32.HI UR5, URZ, 0x1f, UR4 ;  /* 0x0000001f3f057899 */ /* 0x000fc80008011404 */
[----:B------:R-:W-:-:S03]  /*0f70*/  ULEA.HI UR5, UR5, UR4, URZ, 0x7 ;  /* 0x0000000405057291 */ /* 0x000fc6000f8f383f */
[----:B------:R-:W-:Y:S01]  /*0f80*/  UMOV UR4, URZ ;  /* 0x0000003f00047c82 */ /* 0x000fe20008000000 */
[----:B------:R-:W-:-:S03]  /*0f90*/  USHF.R.S32.HI UR6, URZ, 0x7, UR5 ;  /* 0x000000073f067899 */ /* 0x000fc60008011405 */
[----:B------:R-:W-:-:S09]  /*0fa0*/  UMOV UR5, URZ ;  /* 0x0000003f00057c82 */ /* 0x000fd20008000000 */
.L_x_85:
[----:B01----:R-:W-:Y:S02]  /*0fb0*/  LOP3.LUT R8, R2, 0x80, RZ, 0xc0, !PT ;  /* 0x0000008002087812 */ /* 0x003fe400078ec0ff */
[----:B------:R-:W-:Y:S02]  /*0fc0*/  CS2R R54, SRZ ;  /* 0x0000000000367805 */ /* 0x000fe4000001ff00 */
[----:B------:R-:W-:Y:S02]  /*0fd0*/  CS2R R24, SRZ ;  /* 0x0000000000187805 */ /* 0x000fe4000001ff00 */
[----:B------:R-:W-:Y:S02]  /*0fe0*/  CS2R R26, SRZ ;  /* 0x00000000001a7805 */ /* 0x000fe4000001ff00 */
[----:B------:R-:W-:Y:S02]  /*0ff0*/  SHF.R.U32.HI R9, RZ, 0x7, R8 ;  /* 0x00000007ff097819 */ /* 0x000fe40000011608 */
[----:B------:R-:W-:-:S02]  /*1000*/  CS2R R28, SRZ ;  /* 0x00000000001c7805 */ /* 0x000fc4000001ff00 */
[----:B------:R-:W-:Y:S02]  /*1010*/  VIMNMX R8, RZ, UR6, PT ;  /* 0x00000006ff087c48 */ /* 0x000fe4000bfe0100 */
[----:B------:R-:W-:Y:S02]  /*1020*/  CS2R R30, SRZ ;  /* 0x00000000001e7805 */ /* 0x000fe4000001ff00 */
[----:B------:R-:W-:Y:S02]  /*1030*/  CS2R R32, SRZ ;  /* 0x0000000000207805 */ /* 0x000fe4000001ff00 */
[----:B------:R-:W-:Y:S01]  /*1040*/  CS2R R34, SRZ ;  /* 0x0000000000227805 */ /* 0x000fe2000001ff00 */
[----:B------:R-:W0:Y:S01]  /*1050*/  SHFL.IDX PT, R9, R9, RZ, 0x1f ;  /* 0x00001fff09097589 */ /* 0x000e2200000e0000 */
[----:B------:R-:W-:Y:S02]  /*1060*/  IADD3 R8, -R8, UR6, RZ ;  /* 0x0000000608087c10 */ /* 0x000fe4000fffe1ff */
[----:B------:R-:W-:-:S02]  /*1070*/  CS2R R36, SRZ ;  /* 0x0000000000247805 */ /* 0x000fc4000001ff00 */
[----:B------:R-:W-:Y:S02]  /*1080*/  CS2R R38, SRZ ;  /* 0x0000000000267805 */ /* 0x000fe4000001ff00 */
[----:B------:R-:W-:Y:S02]  /*1090*/  CS2R R40, SRZ ;  /* 0x0000000000287805 */ /* 0x000fe4000001ff00 */
[----:B------:R-:W-:Y:S02]  /*10a0*/  ISETP.GE.AND P0, PT, R8, 0x1, PT ;  /* 0x000000010800780c */ /* 0x000fe40003f06270 */
[----:B------:R-:W-:Y:S02]  /*10b0*/  CS2R R42, SRZ ;  /* 0x00000000002a7805 */ /* 0x000fe4000001ff00 */
[----:B------:R-:W-:Y:S02]  /*10c0*/  CS2R R44, SRZ ;  /* 0x00000000002c7805 */ /* 0x000fe4000001ff00 */
[----:B------:R-:W-:-:S02]  /*10d0*/  CS2R R46, SRZ ;  /* 0x00000000002e7805 */ /* 0x000fc4000001ff00 */
[----:B------:R-:W-:Y:S02]  /*10e0*/  CS2R R48, SRZ ;  /* 0x0000000000307805 */ /* 0x000fe4000001ff00 */
[----:B------:R-:W-:Y:S02]  /*10f0*/  CS2R R50, SRZ ;  /* 0x0000000000327805 */ /* 0x000fe4000001ff00 */
[----:B------:R-:W-:Y:S02]  /*1100*/  CS2R R52, SRZ ;  /* 0x0000000000347805 */ /* 0x000fe4000001ff00 */
[----:B0-----:R-:W-:Y:S01]  /*1110*/  R2UR UR7, R9 ;  /* 0x00000000090772ca */ /* 0x001fe200000e0000 */
[----:B---3-5:R-:W-:-:S14]  /*1120*/  @!P0 BRA `(.L_x_13) ;  /* 0x0000000400608947 */ /* 0x028fdc0003800000 */
[----:B------:R-:W0:Y:S01]  /*1130*/  S2UR UR10, SR_CgaCtaId ;  /* 0x00000000000a79c3 */ /* 0x000e220000008800 */
[----:B------:R-:W-:Y:S01]  /*1140*/  ULEA.HI UR8, UR7, UR7, URZ, 0x1 ;  /* 0x0000000707087291 */ /* 0x000fe2000f8f083f */
[----:B------:R-:W-:Y:S01]  /*1150*/  IMAD.U32 R15, RZ, RZ, UR4 ;  /* 0x00000004ff0f7e24 */ /* 0x000fe2000f8e00ff */
[----:B------:R-:W-:Y:S01]  /*1160*/  UMOV UR9, 0x400 ;  /* 0x0000040000097882 */ /* 0x000fe20000000000 */
[----:B------:R-:W-:Y:S02]  /*1170*/  UPLOP3.LUT UP0, UPT, UPT, UPT, UPT, 0x40, 0x0 ;  /* 0x000000000000789c */ /* 0x000fe40003f0e870 */
[----:B------:R-:W-:Y:S01]  /*1180*/  ULOP3.LUT UR8, UR8, 0x7fffe, URZ, 0xc0, !UPT ;  /* 0x0007fffe08087892 */ /* 0x000fe2000f8ec03f */
[----:B------:R-:W-:Y:S01]  /*1190*/  UMOV UR12, UR5 ;  /* 0x00000005000c7c82 */ /* 0x000fe20008000000 */
[----:B------:R-:W-:Y:S02]  /*11a0*/  UMOV UR13, UR5 ;  /* 0x00000005000d7c82 */ /* 0x000fe40008000000 */
[----:B------:R-:W-:-:S02]  /*11b0*/  UIADD3 UR8, UR7, -UR8, URZ ;  /* 0x8000000807087290 */ /* 0x000fc4000fffe03f */
[----:B0-----:R-:W-:-:S04]  /*11c0*/  ULEA UR9, UR10, UR9, 0x18 ;  /* 0x000000090a097291 */ /* 0x001fc8000f8ec03f */
[----:B------:R-:W-:-:S04]  /*11d0*/  ULEA UR8, UR8, UR9, 0xd ;  /* 0x0000000908087291 */ /* 0x000fc8000f8e683f */
[----:B------:R-:W-:-:S04]  /*11e0*/  UIADD3 UR8, UR8, 0x180, URZ ;  /* 0x0000018008087890 */ /* 0x000fc8000fffe03f */
[----:B------:R-:W-:-:S04]  /*11f0*/  USHF.R.U32.HI UR8, URZ, 0x4, UR8 ;  /* 0x000000043f087899 */ /* 0x000fc80008011608 */
[----:B------:R-:W-:-:S12]  /*1200*/  ULOP3.LUT UR7, UR8, 0x3fff, URZ, 0xc0, !UPT ;  /* 0x00003fff08077892 */ /* 0x000fd8000f8ec03f */
.L_x_20:
[----:B------:R-:W-:-:S13]  /*1210*/  ISETP.NE.AND P1, PT, R60, 0x3, PT ;  /* 0x000000033c00780c */ /* 0x000fda0003f25270 */
[----:B01----:R-:W-:Y:S05]  /*1220*/  @!P1 BRA `(.L_x_14) ;  /* 0x0000000000049947 */ /* 0x003fea0003800000 */
[----:B------:R-:W-:Y:S01]  /*1230*/  BPT.TRAP 0x1 ;  /* 0x000000040000795c */ /* 0x000fe20000300000 */
.L_x_14:
[----:B------:R-:W0:Y:S01]  /*1240*/  S2UR UR9, SR_CgaCtaId ;  /* 0x00000000000979c3 */ /* 0x000e220000008800 */
[----:B------:R-:W-:Y:S01]  /*1250*/  UMOV UR8, 0x400 ;  /* 0x0000040000087882 */ /* 0x000fe20000000000 */
[----:B------:R-:W-:Y:S01]  /*1260*/  SHF.L.U32 R13, R15, 0x1f, RZ ;  /* 0x0000001f0f0d7819 */ /* 0x000fe200000006ff */
[----:B0-----:R-:W-:-:S04]  /*1270*/  ULEA UR18, UR9, UR8, 0x18 ;  /* 0x0000000809127291 */ /* 0x001fc8000f8ec03f */
[----:B------:R-:W-:-:S09]  /*1280*/  ULEA UR8, UR12, UR18, 0x3 ;  /* 0x000000120c087291 */ /* 0x000fd2000f8e183f */
[----:B------:R0:W1:Y:S01]  /*1290*/  SYNCS.PHASECHK.TRANS64.TRYWAIT P0, [UR8], R13 ;  /* 0x0000000dff0075a7 */ /* 0x0000620008000148 */
[----:B------:R-:W-:Y:S05]  /*12a0*/  @!P1 BRA `(.L_x_15) ;  /* 0x0000000000049947 */ /* 0x000fea0003800000 */
[----:B------:R-:W-:Y:S01]  /*12b0*/  BPT.TRAP 0x1 ;  /* 0x000000040000795c */ /* 0x000fe20000300000 */
.L_x_15:
[C---:B------:R-:W-:Y:S02]  /*12c0*/  IMAD.SHL.U32 R9, R2.reuse, 0x40, RZ ;  /* 0x0000004002097824 */ /* 0x040fe400078e00ff */
[C---:B------:R-:W-:Y:S02]  /*12d0*/  IMAD.SHL.U32 R10, R2.reuse, 0x400, RZ ;  /* 0x00000400020a7824 */ /* 0x040fe400078e00ff */
[----:B------:R-:W-:Y:S01]  /*12e0*/  IMAD.SHL.U32 R14, R2, 0x20, RZ ;  /* 0x00000020020e7824 */ /* 0x000fe200078e00ff */
[----:B------:R-:W-:-:S04]  /*12f0*/  LOP3.LUT R9, R9, 0x3800, RZ, 0xc0, !PT ;  /* 0x0000380009097812 */ /* 0x000fc800078ec0ff */
[----:B------:R-:W-:Y:S01]  /*1300*/  LOP3.LUT R9, R9, 0x400, R10, 0xf8, !PT ;  /* 0x0000040009097812 */ /* 0x000fe200078ef80a */
[----:B------:R-:W-:-:S03]  /*1310*/  IMAD.U32 R10, RZ, RZ, UR12 ;  /* 0x0000000cff0a7e24 */ /* 0x000fc6000f8e00ff */
[----:B------:R-:W-:-:S04]  /*1320*/  LOP3.LUT R9, R9, 0x380, R14, 0xf8, !PT ;  /* 0x0000038009097812 */ /* 0x000fc800078ef80e */
[----:B------:R-:W-:-:S05]  /*1330*/  SHF.R.U32.HI R9, RZ, 0x3, R9 ;  /* 0x00000003ff097819 */ /* 0x000fca0000011609 */
[----:B------:R-:W-:Y:S01]  /*1340*/  IMAD R9, R10, 0x800, R9 ;  /* 0x000008000a097824 */ /* 0x000fe200078e0209 */
[----:B-1----:R-:W-:Y:S06]  /*1350*/  @P0 BRA `(.L_x_16) ;  /* 0x0000000000080947 */ /* 0x002fec0003800000 */
[----:B------:R-:W1:Y:S02]  /*1360*/  SYNCS.PHASECHK.TRANS64.TRYWAIT P0, [UR8], R13 ;  /* 0x0000000dff0075a7 */ /* 0x000e640008000148 */
[----:B-1----:R-:W-:Y:S05]  /*1370*/  @!P0 BRA `(.L_x_17) ;  /* 0x0000004800f88947 */ /* 0x002fea0003800000 */
.L_x_16:
[----:B------:R-:W4:Y:S01]  /*1380*/  LDS.128 R56, [R9+UR18+0x30180] ;  /* 0x0301801209387984 */ /* 0x000f220008000c00 */
[----:B------:R-:W-:Y:S02]  /*1390*/  UIADD3 UR8, UR18, 0x18180, URZ ;  /* 0x0001818012087890 */ /* 0x000fe4000fffe03f */
[----:B------:R-:W-:Y:S02]  /*13a0*/  ULOP3.LUT UR16, UR7, 0x10000, URZ, 0xfc, !UPT ;  /* 0x0001000007107892 */ /* 0x000fe4000f8efc3f */
[----:B------:R-:W-:Y:S02]  /*13b0*/  USHF.R.U32.HI UR8, URZ, 0x4, UR8 ;  /* 0x000000043f087899 */ /* 0x000fe40008011608 */
[----:B------:R-:W-:Y:S02]  /*13c0*/  ULEA UR16, UR12, UR16, 0xa ;  /* 0x000000100c107291 */ /* 0x000fe4000f8e503f */
[----:B------:R-:W-:Y:S01]  /*13d0*/  ULOP3.LUT UR8, UR8, 0x3fff, URZ, 0xc0, !UPT ;  /* 0x00003fff08087892 */ /* 0x000fe2000f8ec03f */
[----:B------:R-:W-:Y:S01]  /*13e0*/  UMOV UR9, 0x40000040 ;  /* 0x4000004000097882 */ /* 0x000fe20000000000 */
[----:B------:R-:W-:-:S02]  /*13f0*/  UMOV UR11, 0x40000040 ;  /* 0x40000040000b7882 */ /* 0x000fc40000000000 */
[----:B------:R-:W-:-:S04]  /*1400*/  ULOP3.LUT UR8, UR8, 0x10000, URZ, 0xfc, !UPT ;  /* 0x0001000008087892 */ /* 0x000fc8000f8efc3f */
[----:B------:R-:W-:-:S03]  /*1410*/  ULEA UR17, UR12, UR8, 0xa ;  /* 0x000000080c117291 */ /* 0x000fc6000f8e503f */
[----:B------:R-:W-:-:S04]  /*1420*/  UMOV UR8, UR16 ;  /* 0x0000001000087c82 */ /* 0x000fc80008000000 */
[----:B------:R-:W-:Y:S01]  /*1430*/  UMOV UR10, UR17 ;  /* 0x00000011000a7c82 */ /* 0x000fe20008000000 */
[----:B----4-:R-:W-:-:S06]  /*1440*/  WARPGROUP.ARRIVE ;  /* 0x00000000000079c5 */ /* 0x010fcc0000000000 */
[----:B------:R-:W-:Y:S01]  /*1450*/  HGMMA.SP.64x64x32.F32.BF16 R24, gdesc[UR8], R24, UP0, R56, 0x0 ;  /* 0x08e03800081879f0 */ /* 0x000fe2000bf01a18 */
[----:B------:R-:W-:Y:S02]  /*1460*/  UIADD3 UR8, UR16, 0x2, URZ ;  /* 0x0000000210087890 */ /* 0x000fe4000fffe03f */
[----:B------:R-:W-:Y:S01]  /*1470*/  UIADD3 UR10, UR17, 0x4, URZ ;  /* 0x00000004110a7890 */ /* 0x000fe2000fffe03f */
[----:B------:R-:W-:Y:S01]  /*1480*/  UMOV UR9, 0x40000040 ;  /* 0x4000004000097882 */ /* 0x000fe20000000000 */
[----:B------:R-:W-:-:S07]  /*1490*/  UMOV UR11, 0x40000040 ;  /* 0x40000040000b7882 */ /* 0x000fce0000000000 */
[----:B------:R-:W-:Y:S01]  /*14a0*/  HGMMA.SP.64x64x32.F32.BF16 R24, gdesc[UR8], R24, R57, 0x0 ;  /* 0x08e03900081879f0 */ /* 0x000fe20008701a18 */
        /* <DEDUP_REMOVED lines=9> */
[----:B------:R-:W-:Y:S03]  /*1540*/  HGMMA.SP.64x64x32.F32.BF16 R24, gdesc[UR8], R24, R59, 0x0, gsb0 ;  /* 0x08e03b00081879f0 */ /* 0x000fe60008001a18 */
[----:B------:R-:W-:Y:S02]  /*1550*/  WARPGROUP.DEPBAR.LE gsb0, 0x0 ;  /* 0x00008000000079c5 */ /* 0x000fe40000010000 */
[----:B------:R-:W-:Y:S05]  /*1560*/  @!P1 BRA `(.L_x_18) ;  /* 0x0000000000049947 */ /* 0x000fea0003800000 */
[----:B------:R-:W-:Y:S01]  /*1570*/  BPT.TRAP 0x1 ;  /* 0x000000040000795c */ /* 0x000fe20000300000 */
.L_x_18:
[----:B------:R-:W-:Y:S01]  /*1580*/  ULEA UR8, UR13, UR18, 0x3 ;  /* 0x000000120d087291 */ /* 0x000fe2000f8e183f */
[----:B------:R-:W-:-:S03]  /*1590*/  ISETP.GT.U32.AND P0, PT, R4, 0x1, PT ;  /* 0x000000010400780c */ /* 0x000fc60003f04070 */
[----:B------:R-:W-:-:S04]  /*15a0*/  UIADD3 UR8, UR8, 0x30, URZ ;  /* 0x0000003008087890 */ /* 0x000fc8000fffe03f */
[----:B------:R-:W-:-:S09]  /*15b0*/  UPRMT UR8, URZ, 0x654, UR8 ;  /* 0x000006543f087896 */ /* 0x000fd20008000008 */
[----:B------:R-:W-:Y:S01]  /*15c0*/  SYNCS.ARRIVE.TRANS64.RED.A1T0 RZ, [UR8], RZ ;  /* 0x000000ffffff79a7 */ /* 0x000fe20008100408 */
[----:B------:R-:W-:Y:S05]  /*15d0*/  @P0 BRA `(.L_x_19) ;  /* 0x0000000000040947 */ /* 0x000fea0003800000 */
[----:B------:R-:W-:Y:S01]  /*15e0*/  BPT.TRAP 0x1 ;  /* 0x000000040000795c */ /* 0x000fe20000300000 */
.L_x_19:
[----:B------:R-:W-:Y:S01]  /*15f0*/  UIADD3 UR12, UR12, 0x1, URZ ;  /* 0x000000010c0c7890 */ /* 0x000fe2000fffe03f */
[C---:B------:R-:W-:Y:S01]  /*1600*/  ISETP.GT.AND P0, PT, R8.reuse, 0x1, PT ;  /* 0x000000010800780c */ /* 0x040fe20003f04270 */
[----:B------:R-:W-:Y:S01]  /*1610*/  UIADD3 UR13, UR13, 0x1, URZ ;  /* 0x000000010d0d7890 */ /* 0x000fe2000fffe03f */
[----:B------:R-:W-:Y:S01]  /*1620*/  VIADD R8, R8, 0xffffffff ;  /* 0xffffffff08087836 */ /* 0x000fe20000000000 */
[----:B------:R-:W-:Y:S02]  /*1630*/  UISETP.NE.AND UP0, UPT, UR12, 0x6, UPT ;  /* 0x000000060c00788c */ /* 0x000fe4000bf05270 */
[----:B------:R-:W-:Y:S02]  /*1640*/  UISETP.NE.AND UP1, UPT, UR13, 0x6, UPT ;  /* 0x000000060d00788c */ /* 0x000fe4000bf25270 */
[----:B------:R-:W-:Y:S02]  /*1650*/  USEL UR8, URZ, 0x1, UP0 ;  /* 0x000000013f087887 */ /* 0x000fe40008000000 */
[----:B------:R-:W-:-:S02]  /*1660*/  USEL UR12, UR12, URZ, UP0 ;  /* 0x0000003f0c0c7287 */ /* 0x000fc40008000000 */
[----:B------:R-:W-:Y:S02]  /*1670*/  USEL UR13, UR13, URZ, UP1 ;  /* 0x0000003f0d0d7287 */ /* 0x000fe40008800000 */
[----:B------:R-:W-:Y:S01]  /*1680*/  UPLOP3.LUT UP0, UPT, UPT, UPT, UPT, 0x80, 0x0 ;  /* 0x000000000000789c */ /* 0x000fe20003f0f070 */
[----:B------:R-:W-:Y:S01]  /*1690*/  LOP3.LUT R15, R15, UR8, RZ, 0x3c, !PT ;  /* 0x000000080f0f7c12 */ /* 0x000fe2000f8e3cff */
[----:B------:R-:W-:Y:S09]  /*16a0*/  @P0 BRA `(.L_x_20) ;  /* 0xfffffff800d80947 */ /* 0x000ff2000383ffff */
.L_x_13:
[----:B------:R-:W4:Y:S01]  /*16b0*/  LDC R18, c[0x0][0x288] ;  /* 0x0000a200ff127b82 */ /* 0x000f220000000800 */
[----:B------:R-:W-:Y:S01]  /*16c0*/  LOP3.LUT R8, R2, 0x60, RZ, 0xc0, !PT ;  /* 0x0000006002087812 */ /* 0x000fe200078ec0ff */
[----:B------:R-:W-:Y:S01]  /*16d0*/  IMAD.SHL.U32 R19, R16, 0x40, RZ ;  /* 0x0000004010137824 */ /* 0x000fe200078e00ff */
[----:B------:R-:W-:Y:S01]  /*16e0*/  SHF.R.U32.HI R9, RZ, 0x2, R2 ;  /* 0x00000002ff097819 */ /* 0x000fe20000011602 */
[----:B------:R-:W-:Y:S01]  /*16f0*/  UIADD3 UR5, UR6, UR5, URZ ;  /* 0x0000000506057290 */ /* 0x000fe2000fffe03f */
[----:B------:R-:W-:Y:S01]  /*1700*/  SHF.R.U32.HI R8, RZ, 0x5, R8 ;  /* 0x00000005ff087819 */ /* 0x000fe20000011608 */
[----:B------:R-:W-:Y:S01]  /*1710*/  IMAD.SHL.U32 R14, R12, 0x80, RZ ;  /* 0x000000800c0e7824 */ /* 0x000fe200078e00ff */
[----:B------:R-:W-:Y:S01]  /*1720*/  LOP3.LUT R9, R9, 0x7, RZ, 0xc0, !PT ;  /* 0x0000000709097812 */ /* 0x000fe200078ec0ff */
[----:B------:R-:W-:Y:S01]  /*1730*/  UISETP.GT.U32.AND UP0, UPT, UR5, 0x5, UPT ;  /* 0x000000050500788c */ /* 0x000fe2000bf04070 */
[----:B01----:R-:W-:Y:S01]  /*1740*/  SHF.R.U32.HI R13, RZ, 0x1, R2 ;  /* 0x00000001ff0d7819 */ /* 0x003fe20000011602 */
[----:B------:R-:W-:Y:S01]  /*1750*/  IMAD.SHL.U32 R10, R8, 0x10, RZ ;  /* 0x00000010080a7824 */ /* 0x000fe200078e00ff */
[----:B------:R-:W-:Y:S01]  /*1760*/  SHF.R.S32.HI R20, RZ, 0x1f, R11 ;  /* 0x0000001fff147819 */ /* 0x000fe2000001140b */
[----:B------:R-:W-:Y:S01]  /*1770*/  ULDC UR12, c[0x0][0x284] ;  /* 0x0000a100000c7ab9 */ /* 0x000fe20000000800 */
[----:B------:R-:W-:Y:S01]  /*1780*/  ULDC.64 UR10, c[0x0][0x6d0] ;  /* 0x0001b400000a7ab9 */ /* 0x000fe20000000a00 */
[----:B------:R-:W-:Y:S01]  /*1790*/  UISETP.LT.U32.AND UP0, UPT, UR6, 0x6, UP0 ;  /* 0x000000060600788c */ /* 0x000fe20008701070 */
[--C-:B------:R-:W-:Y:S01]  /*17a0*/  LOP3.LUT R10, R10, 0xfffffff0, R9.reuse, 0xe2, !PT ;  /* 0xfffffff00a0a7812 */ /* 0x100fe200078ee209 */
[----:B------:R-:W-:Y:S01]  /*17b0*/  IMAD R9, R8, -0x10, -R9 ;  /* 0xfffffff008097824 */ /* 0x000fe200078e0a09 */
[----:B------:R-:W-:Y:S01]  /*17c0*/  LOP3.LUT R8, R3, 0x1, RZ, 0xc0, !PT ;  /* 0x0000000103087812 */ /* 0x000fe200078ec0ff */
[----:B------:R-:W-:Y:S01]  /*17d0*/  UISETP.GE.U32.AND UP1, UPT, UR6, 0x6, UPT ;  /* 0x000000060600788c */ /* 0x000fe2000bf26070 */
[----:B------:R-:W-:Y:S01]  /*17e0*/  LOP3.LUT R13, R10, 0x40, R13, 0xf8, !PT ;  /* 0x000000400a0d7812 */ /* 0x000fe200078ef80d */
[----:B------:R-:W-:Y:S01]  /*17f0*/  UIMAD.WIDE.U32 UR8, UR5, -0x55555555, URZ ;  /* 0xaaaaaaab050878a5 */ /* 0x000fe2000f8e003f */
[----:B------:R-:W-:Y:S01]  /*1800*/  LOP3.LUT R10, R2, 0x3, RZ, 0xc0, !PT ;  /* 0x00000003020a7812 */ /* 0x000fe200078ec0ff */
[----:B------:R-:W-:Y:S01]  /*1810*/  IMAD R17, R8, -0x40, R9 ;  /* 0xffffffc008117824 */ /* 0x000fe200078e0209 */
[----:B------:R-:W-:Y:S01]  /*1820*/  LOP3.LUT R12, R13, R14, RZ, 0xfc, !PT ;  /* 0x0000000e0d0c7212 */ /* 0x000fe200078efcff */
[----:B------:R-:W-:Y:S01]  /*1830*/  IMAD R8, R20, UR10, RZ ;  /* 0x0000000a14087c24 */ /* 0x000fe2000f8e02ff */
[----:B----4-:R-:W-:Y:S01]  /*1840*/  ISETP.GE.AND P0, PT, R19, R18, PT ;  /* 0x000000121300720c */ /* 0x010fe20003f06270 */
[----:B------:R-:W-:Y:S01]  /*1850*/  USEL UR7, URZ, 0x1, !UP0 ;  /* 0x000000013f077887 */ /* 0x000fe2000c000000 */
[----:B------:R-:W-:Y:S01]  /*1860*/  SHF.R.S32.HI R13, RZ, 0x1f, R12 ;  /* 0x0000001fff0d7819 */ /* 0x000fe2000001140c */
[C---:B------:R-:W-:Y:S01]  /*1870*/  IMAD R15, R11.reuse, UR11, R8 ;  /* 0x0000000b0b0f7c24 */ /* 0x040fe2000f8e0208 */
[----:B------:R-:W-:Y:S01]  /*1880*/  ISETP.GE.OR P0, PT, R14, UR12, P0 ;  /* 0x0000000c0e007c0c */ /* 0x000fe20008706670 */
[----:B------:R-:W-:Y:S01]  /*1890*/  USHF.R.U32.HI UR8, URZ, 0x2, UR9 ;  /* 0x000000023f087899 */ /* 0x000fe20008011609 */
[----:B------:R-:W-:Y:S01]  /*18a0*/  IMAD R10, R10, -0x2, R18 ;  /* 0xfffffffe0a0a7824 */ /* 0x000fe200078e0212 */
[----:B------:R-:W-:Y:S01]  /*18b0*/  ULOP3.LUT UR4, UR4, UR7, URZ, 0x3c, !UPT ;  /* 0x0000000704047292 */ /* 0x000fe2000f8e3c3f */
[----:B------:R-:W-:Y:S01]  /*18c0*/  IMAD.WIDE.U32 R8, R11, UR10, R12 ;  /* 0x0000000a0b087c25 */ /* 0x000fe2000f8e000c */
[----:B------:R-:W-:Y:S01]  /*18d0*/  UIMAD UR5, UR8, -0x6, UR5 ;  /* 0xfffffffa080578a4 */ /* 0x000fe2000f8e0205 */
[----:B------:R-:W-:-:S02]  /*18e0*/  WARPGROUP.DEPBAR.LE gsb0, 0x0 ;  /* 0x00008000000079c5 */ /* 0x000fc40000010000 */
[----:B------:R-:W-:Y:S01]  /*18f0*/  IMAD.IADD R15, R9, 0x1, R15 ;  /* 0x00000001090f7824 */ /* 0x000fe200078e020f */
[----:B------:R-:W-:Y:S01]  /*1900*/  @UP1 ULOP3.LUT UR4, UR4, 0x1, UR8, 0x78, !UPT ;  /* 0x0000000104041892 */ /* 0x000fe2000f8e7808 */
[----:B------:R-:W-:Y:S01]  /*1910*/  IADD3 R9, -R14, UR12, R17 ;  /* 0x0000000c0e097c10 */ /* 0x000fe2000fffe111 */
[----:B------:R-:W-:Y:S02]  /*1920*/  IMAD.MOV.U32 R14, RZ, RZ, R8 ;  /* 0x000000ffff0e7224 */ /* 0x000fe400078e0008 */
[----:B------:R-:W-:Y:S02]  /*1930*/  IMAD.IADD R10, R10, 0x1, -R19 ;  /* 0x000000010a0a7824 */ /* 0x000fe400078e0a13 */
[----:B------:R-:W-:Y:S01]  /*1940*/  IMAD.MOV.U32 R8, RZ, RZ, -0x1 ;  /* 0xffffffffff087424 */ /* 0x000fe200078e00ff */
[----:B------:R-:W-:Y:S06]  /*1950*/  @P0 BRA `(.L_x_21) ;  /* 0x0000002400900947 */ /* 0x000fec0003800000 */
[----:B------:R-:W0:Y:S01]  /*1960*/  LDC.64 R62, c[0x0][0x6c8] ;  /* 0x0001b200ff3e7b82 */ /* 0x000e220000000a00 */
[----:B------:R-:W-:Y:S01]  /*1970*/  IMAD.WIDE R16, R16, 0x40, RZ ;  /* 0x0000004010107825 */ /* 0x000fe200078e02ff */
[----:B---3-5:R-:W-:Y:S01]  /*1980*/  FSETP.NEU.AND P1, PT, R7, RZ, PT ;  /* 0x000000ff0700720b */ /* 0x028fe20003f2d000 */
[----:B------:R-:W-:Y:S01]  /*1990*/  BSSY B0, `(.L_x_21) ;  /* 0x0000260000007945 */ /* 0x000fe20003800000 */
[----:B------:R-:W-:Y:S01]  /*19a0*/  ISETP.GT.AND P0, PT, R10, RZ, PT ;  /* 0x000000ff0a00720c */ /* 0x000fe20003f04270 */
[----:B------:R-:W-:-:S03]  /*19b0*/  IMAD.SHL.U32 R19, R2, 0x2, RZ ;  /* 0x0000000202137824 */ /* 0x000fc600078e00ff */
[----:B------:R-:W-:Y:S02]  /*19c0*/  ISETP.GT.AND P5, PT, R9, RZ, P0 ;  /* 0x000000ff0900720c */ /* 0x000fe400007a4270 */
[----:B------:R-:W-:Y:S01]  /*19d0*/  LOP3.LUT R65, R16, 0x6, R19, 0xf8, !PT ;  /* 0x0000000610417812 */ /* 0x000fe200078ef813 */
[----:B0-----:R-:W-:-:S04]  /*19e0*/  IMAD R18, R17, R62, RZ ;  /* 0x0000003e11127224 */ /* 0x001fc800078e02ff */
[----:B------:R-:W-:-:S04]  /*19f0*/  IMAD.WIDE.U32 R22, R65, R62, R14 ;  /* 0x0000003e41167225 */ /* 0x000fc800078e000e */
[----:B------:R-:W-:-:S04]  /*1a00*/  IMAD R15, R65, R63, R18 ;  /* 0x0000003f410f7224 */ /* 0x000fc800078e0212 */
[----:B------:R-:W-:Y:S01]  /*1a10*/  IMAD.IADD R67, R23, 0x1, R15 ;  /* 0x0000000117437824 */ /* 0x000fe200078e020f */
[----:B------:R-:W-:Y:S06]  /*1a20*/  @!P1 BRA `(.L_x_22) ;  /* 0x00000018009c9947 */ /* 0x000fec0003800000 */
[----:B------:R-:W-:Y:S01]  /*1a30*/  ULDC.64 UR8, c[0x0][0x6b8] ;  /* 0x0001ae0000087ab9 */ /* 0x000fe20000000a00 */
[----:B------:R-:W-:Y:S01]  /*1a40*/  ULDC.64 UR12, c[0x0][0x6b0] ;  /* 0x0001ac00000c7ab9 */ /* 0x000fe20000000a00 */
[----:B------:R-:W-:Y:S01]  /*1a50*/  IMAD R14, R20, UR8, RZ ;  /* 0x00000008140e7c24 */ /* 0x000fe2000f8e02ff */
[----:B------:R-:W-:Y:S01]  /*1a60*/  ULDC.64 UR16, c[0x0][0x6a8] ;  /* 0x0001aa0000107ab9 */ /* 0x000fe20000000a00 */
[----:B------:R-:W-:Y:S01]  /*1a70*/  IMAD R16, R17, UR12, RZ ;  /* 0x0000000c11107c24 */ /* 0x000fe2000f8e02ff */
[----:B------:R-:W0:Y:S01]  /*1a80*/  LDC.64 R20, c[0x0][0x6b0] ;  /* 0x0001ac00ff147b82 */ /* 0x000e220000000a00 */
[----:B------:R-:W-:Y:S01]  /*1a90*/  IMAD.WIDE.U32 R56, R11, UR8, R12 ;  /* 0x000000080b387c25 */ /* 0x000fe2000f8e000c */
[----:B------:R-:W-:-:S03]  /*1aa0*/  ULDC.64 UR10, c[0x0][0x6c0] ;  /* 0x0001b000000a7ab9 */ /* 0x000fc60000000a00 */
[----:B------:R-:W-:Y:S02]  /*1ab0*/  IMAD R59, R11, UR9, R14 ;  /* 0x000000090b3b7c24 */ /* 0x000fe4000f8e020e */
[----:B------:R-:W-:Y:S02]  /*1ac0*/  IMAD R61, R65, UR13, R16 ;  /* 0x0000000d413d7c24 */ /* 0x000fe4000f8e0210 */
[----:B------:R-:W-:Y:S02]  /*1ad0*/  IMAD.IADD R17, R57, 0x1, R59 ;  /* 0x0000000139117824 */ /* 0x000fe400078e023b */
[----:B------:R-:W-:-:S04]  /*1ae0*/  IMAD.MOV.U32 R16, RZ, RZ, R56 ;  /* 0x000000ffff107224 */ /* 0x000fc800078e0038 */
[----:B------:R-:W-:-:S04]  /*1af0*/  IMAD.WIDE.U32 R14, R65, UR12, R16 ;  /* 0x0000000c410e7c25 */ /* 0x000fc8000f8e0010 */
[----:B------:R-:W-:Y:S01]  /*1b00*/  IMAD.IADD R15, R15, 0x1, R61 ;  /* 0x000000010f0f7824 */ /* 0x000fe200078e023d */
[----:B------:R-:W-:-:S04]  /*1b10*/  LEA R18, P1, R14, UR16, 0x2 ;  /* 0x000000100e127c11 */ /* 0x000fc8000f8210ff */
[----:B------:R-:W-:-:S05]  /*1b20*/  LEA.HI.X R19, R14, UR17, R15, 0x2, P1 ;  /* 0x000000110e137c11 */ /* 0x000fca00088f140f */
[----:B------:R-:W3:Y:S01]  /*1b30*/  @P5 LDG.E.LTC128B R58, desc[UR14][R18.64] ;  /* 0x0000000e123a5981 */ /* 0x000ee2000c1e1920 */
[C---:B------:R-:W-:Y:S01]  /*1b40*/  LEA R14, P1, R22.reuse, UR10, 0x2 ;  /* 0x0000000a160e7c11 */ /* 0x040fe2000f8210ff */
[----:B0-----:R-:W-:Y:S01]  /*1b50*/  IMAD.WIDE.U32 R20, R65, UR12, R20 ;  /* 0x0000000c41147c25 */ /* 0x001fe2000f8e0014 */
[----:B------:R-:W-:Y:S01]  /*1b60*/  BSSY B1, `(.L_x_23) ;  /* 0x0000014000017945 */ /* 0x000fe20003800000 */
[----:B------:R-:W-:Y:S02]  /*1b70*/  ISETP.GT.AND P0, PT, R9, 0x8, P0 ;  /* 0x000000080900780c */ /* 0x000fe40000704270 */
[----:B------:R-:W-:Y:S02]  /*1b80*/  LEA.HI.X R15, R22, UR11, R67, 0x2, P1 ;  /* 0x0000000b160f7c11 */ /* 0x000fe400088f1443 */
[----:B------:R-:W-:Y:S02]  /*1b90*/  ISETP.GT.AND P1, PT, R10, 0x1, PT ;  /* 0x000000010a00780c */ /* 0x000fe40003f24270 */
[----:B------:R-:W-:-:S02]  /*1ba0*/  IADD3 R57, P2, R56, R20, RZ ;  /* 0x0000001438397210 */ /* 0x000fc40007f5e0ff */
[----:B------:R-:W-:Y:S02]  /*1bb0*/  IADD3 R56, P4, R12, R20, RZ ;  /* 0x000000140c387210 */ /* 0x000fe40007f9e0ff */
[----:B------:R-:W-:Y:S01]  /*1bc0*/  LEA R20, P6, R62, R14, 0x2 ;  /* 0x0000000e3e147211 */ /* 0x000fe200078c10ff */
[----:B---3--:R-:W-:-:S04]  /*1bd0*/  FMUL R23, R58, R7 ;  /* 0x000000073a177220 */ /* 0x008fc80000400000 */
[----:B--2---:R-:W-:Y:S01]  /*1be0*/  FFMA R67, R24, R6, R23 ;  /* 0x0000000618437223 */ /* 0x004fe20000000017 */
[----:B------:R-:W-:-:S04]  /*1bf0*/  IMAD.WIDE.U32 R22, R65, UR12, R12 ;  /* 0x0000000c41167c25 */ /* 0x000fc8000f8e000c */
[----:B------:R0:W-:Y:S01]  /*1c00*/  @P5 STG.E desc[UR14][R14.64], R67 ;  /* 0x000000430e005986 */ /* 0x0001e2000c10190e */
[----:B------:R-:W-:Y:S01]  /*1c10*/  ISETP.GT.AND P5, PT, R9, RZ, P1 ;  /* 0x000000ff0900720c */ /* 0x000fe20000fa4270 */
[C---:B------:R-:W-:Y:S02]  /*1c20*/  IMAD.IADD R65, R61.reuse, 0x1, R21 ;  /* 0x000000013d417824 */ /* 0x040fe400078e0215 */
[----:B------:R-:W-:Y:S02]  /*1c30*/  IMAD.IADD R23, R61, 0x1, R23 ;  /* 0x000000013d177824 */ /* 0x000fe400078e0217 */
[----:B------:R-:W-:Y:S01]  /*1c40*/  IMAD.X R24, R65, 0x1, R17, P2 ;  /* 0x0000000141187824 */ /* 0x000fe200010e0611 */
[----:B------:R-:W-:Y:S01]  /*1c50*/  LEA R16, P2, R57, UR16, 0x2 ;  /* 0x0000001039107c11 */ /* 0x000fe2000f8410ff */
[----:B------:R-:W-:-:S03]  /*1c60*/  IMAD.WIDE.U32 R22, R11, UR8, R22 ;  /* 0x000000080b167c25 */ /* 0x000fc6000f8e0016 */
[----:B------:R-:W-:-:S03]  /*1c70*/  LEA.HI.X R17, R57, UR17, R24, 0x2, P2 ;  /* 0x0000001139117c11 */ /* 0x000fc600090f1418 */
[----:B0-----:R-:W-:Y:S06]  /*1c80*/  @!P5 BRA `(.L_x_24) ;  /* 0x000000000004d947 */ /* 0x001fec0003800000 */
[----:B------:R0:W5:Y:S02]  /*1c90*/  LDG.E.LTC128B R58, desc[UR14][R16.64] ;  /* 0x0000000e103a7981 */ /* 0x000164000c1e1920 */
.L_x_24:
[----:B------:R-:W-:Y:S05]  /*1ca0*/  BSYNC B1 ;  /* 0x0000000000017941 */ /* 0x000fea0003800000 */
.L_x_23:
[----:B-----5:R-:W-:Y:S01]  /*1cb0*/  FMUL R12, R58, R7 ;  /* 0x000000073a0c7220 */ /* 0x020fe20000400000 */
[----:B------:R-:W-:Y:S01]  /*1cc0*/  LEA.HI.X R21, R62, R15, R63, 0x2, P6 ;  /* 0x0000000f3e157211 */ /* 0x000fe200030f143f */
[----:B------:R-:W-:Y:S01]  /*1cd0*/  IMAD.IADD R23, R59, 0x1, R23 ;  /* 0x000000013b177824 */ /* 0x000fe200078e0217 */
[C---:B------:R-:W-:Y:S01]  /*1ce0*/  LEA R24, P2, R22.reuse, UR16, 0x2 ;  /* 0x0000001016187c11 */ /* 0x040fe2000f8410ff */
[----:B------:R-:W-:Y:S01]  /*1cf0*/  FFMA R61, R25, R6, R12 ;  /* 0x00000006193d7223 */ /* 0x000fe2000000000c */
[----:B------:R-:W-:Y:S01]  /*1d00*/  BSSY B1, `(.L_x_25) ;  /* 0x0000006000017945 */ /* 0x000fe20003800000 */
[----:B------:R-:W-:Y:S01]  /*1d10*/  IMAD.X R57, R13, 0x1, R65, P4 ;  /* 0x000000010d397824 */ /* 0x000fe200020e0641 */
[----:B------:R-:W-:Y:S02]  /*1d20*/  LEA.HI.X R25, R22, UR17, R23, 0x2, P2 ;  /* 0x0000001116197c11 */ /* 0x000fe400090f1417 */
[----:B------:R1:W-:Y:S01]  /*1d30*/  @P5 STG.E desc[UR14][R20.64], R61 ;  /* 0x0000003d14005986 */ /* 0x0003e2000c10190e */
[----:B------:R-:W-:Y:S06]  /*1d40*/  @!P0 BRA `(.L_x_26) ;  /* 0x0000000000048947 */ /* 0x000fec0003800000 */
[----:B------:R2:W5:Y:S02]  /*1d50*/  LDG.E.LTC128B R58, desc[UR14][R24.64+0x20] ;  /* 0x0000200e183a7981 */ /* 0x000564000c1e1920 */
.L_x_26:
[----:B------:R-:W-:Y:S05]  /*1d60*/  BSYNC B1 ;  /* 0x0000000000017941 */ /* 0x000fea0003800000 */
.L_x_25:
[----:B------:R-:W-:-:S04]  /*1d70*/  IMAD.WIDE.U32 R12, R11, UR8, R56 ;  /* 0x000000080b0c7c25 */ /* 0x000fc8000f8e0038 */
[----:B-----5:R-:W-:Y:S01]  /*1d80*/  FMUL R23, R58, R7 ;  /* 0x000000073a177220 */ /* 0x020fe20000400000 */
[----:B------:R-:W-:Y:S01]  /*1d90*/  ISETP.GT.AND P1, PT, R9, 0x8, P1 ;  /* 0x000000080900780c */ /* 0x000fe20000f24270 */
[----:B------:R-:W-:Y:S01]  /*1da0*/  USHF.L.U64.HI UR10, UR12, 0x5, UR13 ;  /* 0x000000050c0a7899 */ /* 0x000fe2000801020d */
[----:B------:R-:W-:Y:S01]  /*1db0*/  IMAD.IADD R11, R59, 0x1, R13 ;  /* 0x000000013b0b7824 */ /* 0x000fe200078e020d */
[----:B------:R-:W-:Y:S01]  /*1dc0*/  LEA R22, P5, R12, UR16, 0x2 ;  /* 0x000000100c167c11 */ /* 0x000fe2000f8a10ff */
[----:B--2---:R-:W-:Y:S01]  /*1dd0*/  FFMA R25, R26, R6, R23 ;  /* 0x000000061a197223 */ /* 0x004fe20000000017 */
[----:B------:R-:W-:Y:S01]  /*1de0*/  @P0 IMAD.MOV.U32 R13, RZ, RZ, R15 ;  /* 0x000000ffff0d0224 */ /* 0x000fe200078e000f */
[----:B------:R-:W-:Y:S01]  /*1df0*/  ISETP.GT.AND P2, PT, R10, 0x8, PT ;  /* 0x000000080a00780c */ /* 0x000fe20003f44270 */
[----:B------:R-:W-:Y:S01]  /*1e00*/  USHF.L.U32 UR9, UR12, 0x5, URZ ;  /* 0x000000050c097899 */ /* 0x000fe2000800063f */
[----:B------:R-:W-:Y:S01]  /*1e10*/  LEA.HI.X R23, R12, UR17, R11, 0x2, P5 ;  /* 0x000000110c177c11 */ /* 0x000fe2000a8f140b */
[----:B------:R-:W-:Y:S01]  /*1e20*/  @P0 IMAD.MOV.U32 R12, RZ, RZ, R14 ;  /* 0x000000ffff0c0224 */ /* 0x000fe200078e000e */
[----:B------:R-:W-:Y:S01]  /*1e30*/  BSSY B1, `(.L_x_27) ;  /* 0x0000005000017945 */ /* 0x000fe20003800000 */
[----:B------:R-:W-:-:S03]  /*1e40*/  ISETP.GT.AND P4, PT, R9, RZ, P2 ;  /* 0x000000ff0900720c */ /* 0x000fc60001784270 */
[----:B------:R2:W-:Y:S01]  /*1e50*/  @P0 STG.E desc[UR14][R12.64+0x20], R25 ;  /* 0x000020190c000986 */ /* 0x0005e2000c10190e */
[----:B------:R-:W-:Y:S09]  /*1e60*/  @!P1 BRA `(.L_x_28) ;  /* 0x0000000000049947 */ /* 0x000ff20003800000 */
[----:B------:R3:W5:Y:S02]  /*1e70*/  LDG.E.LTC128B R58, desc[UR14][R22.64+0x20] ;  /* 0x0000200e163a7981 */ /* 0x000764000c1e1920 */
.L_x_28:
[----:B------:R-:W-:Y:S05]  /*1e80*/  BSYNC B1 ;  /* 0x0000000000017941 */ /* 0x000fea0003800000 */
.L_x_27:
[----:B--2--5:R-:W-:Y:S01]  /*1e90*/  FMUL R12, R58, R7 ;  /* 0x000000073a0c7220 */ /* 0x024fe20000400000 */
[----:B---3--:R-:W-:-:S03]  /*1ea0*/  IADD3 R22, P0, R18, UR9, RZ ;  /* 0x0000000912167c10 */ /* 0x008fc6000ff1e0ff */
[----:B------:R-:W-:Y:S01]  /*1eb0*/  FFMA R57, R27, R6, R12 ;  /* 0x000000061b397223 */ /* 0x000fe2000000000c */
[----:B------:R-:W-:-:S04]  /*1ec0*/  IADD3.X R23, R19, UR10, RZ, P0, !PT ;  /* 0x0000000a13177c10 */ /* 0x000fc800087fe4ff */
[----:B------:R2:W-:Y:S04]  /*1ed0*/  @P1 STG.E desc[UR14][R20.64+0x20], R57 ;  /* 0x0000203914001986 */ /* 0x0005e8000c10190e */
[----:B------:R-:W3:Y:S01]  /*1ee0*/  @P4 LDG.E.LTC128B R58, desc[UR14][R22.64] ;  /* 0x0000000e163a4981 */ /* 0x000ee2000c1e1920 */
[C---:B------:R-:W-:Y:S01]  /*1ef0*/  IMAD.SHL.U32 R59, R62.reuse, 0x20, RZ ;  /* 0x000000203e3b7824 */ /* 0x040fe200078e00ff */
[----:B------:R-:W-:Y:S01]  /*1f00*/  SHF.L.U64.HI R13, R62, 0x5, R63 ;  /* 0x000000053e0d7819 */ /* 0x000fe2000001023f */
[----:B------:R-:W-:Y:S01]  /*1f10*/  BSSY B1, `(.L_x_29) ;  /* 0x000000c000017945 */ /* 0x000fe20003800000 */
[----:B------:R-:W-:Y:S02]  /*1f20*/  ISETP.GT.AND P0, PT, R10, 0x9, PT ;  /* 0x000000090a00780c */ /* 0x000fe40003f04270 */
[----:B------:R-:W-:-:S02]  /*1f30*/  IADD3 R24, P5, R59, R14, RZ ;  /* 0x0000000e3b187210 */ /* 0x000fc40007fbe0ff */
[----:B------:R-:W-:-:S03]  /*1f40*/  ISETP.GT.AND P1, PT, R9, RZ, P0 ;  /* 0x000000ff0900720c */ /* 0x000fc60000724270 */
[----:B------:R-:W-:Y:S01]  /*1f50*/  IMAD.X R25, R13, 0x1, R15, P5 ;  /* 0x000000010d197824 */ /* 0x000fe200028e060f */
[----:B------:R-:W-:-:S04]  /*1f60*/  IADD3 R26, P5, R16, UR9, RZ ;  /* 0x00000009101a7c10 */ /* 0x000fc8000ffbe0ff */
[----:B------:R-:W-:Y:S01]  /*1f70*/  IADD3.X R27, R17, UR10, RZ, P5, !PT ;  /* 0x0000000a111b7c10 */ /* 0x000fe2000affe4ff */
[----:B---3--:R-:W-:-:S04]  /*1f80*/  FMUL R11, R58, R7 ;  /* 0x000000073a0b7220 */ /* 0x008fc80000400000 */
[----:B------:R-:W-:-:S05]  /*1f90*/  FFMA R11, R28, R6, R11 ;  /* 0x000000061c0b7223 */ /* 0x000fca000000000b */
[----:B------:R2:W-:Y:S01]  /*1fa0*/  @P4 STG.E desc[UR14][R24.64], R11 ;  /* 0x0000000b18004986 */ /* 0x0005e2000c10190e */
[----:B------:R-:W-:Y:S05]  /*1fb0*/  @!P1 BRA `(.L_x_30) ;  /* 0x0000000000049947 */ /* 0x000fea0003800000 */
[----:B------:R3:W5:Y:S02]  /*1fc0*/  LDG.E.LTC128B R58, desc[UR14][R26.64] ;  /* 0x0000000e1a3a7981 */ /* 0x000764000c1e1920 */
.L_x_30:
[----:B------:R-:W-:Y:S05]  /*1fd0*/  BSYNC B1 ;  /* 0x0000000000017941 */ /* 0x000fea0003800000 */
.L_x_29:
[----:B------:R-:W-:Y:S01]  /*1fe0*/  UIADD3 UR7, UP0, UR9, 0x20, URZ ;  /* 0x0000002009077890 */ /* 0x000fe2000ff1e03f */
[----:B------:R-:W-:Y:S01]  /*1ff0*/  ISETP.GT.AND P2, PT, R9, 0x8, P2 ;  /* 0x000000080900780c */ /* 0x000fe20001744270 */
[----:B-----5:R-:W-:Y:S01]  /*2000*/  FMUL R12, R58, R7 ;  /* 0x000000073a0c7220 */ /* 0x020fe20000400000 */
[----:B------:R-:W-:Y:S01]  /*2010*/  IADD3 R56, P4, R59, R20, RZ ;  /* 0x000000143b387210 */ /* 0x000fe20007f9e0ff */
[----:B------:R-:W-:Y:S02]  /*2020*/  UIADD3.X UR8, URZ, UR10, URZ, UP0, !UPT ;  /* 0x0000000a3f087290 */ /* 0x000fe400087fe43f */
[----:B------:R-:W-:Y:S01]  /*2030*/  IADD3 R18, P5, R18, UR7, RZ ;  /* 0x0000000712127c10 */ /* 0x000fe2000ffbe0ff */
[----:B-1----:R-:W-:Y:S01]  /*2040*/  FFMA R61, R29, R6, R12 ;  /* 0x000000061d3d7223 */ /* 0x002fe2000000000c */
[----:B--2---:R-:W-:Y:S02]  /*2050*/  IMAD.X R57, R13, 0x1, R21, P4 ;  /* 0x000000010d397824 */ /* 0x004fe400020e0615 */
[----:B------:R-:W-:-:S03]  /*2060*/  IADD3.X R19, R19, UR8, RZ, P5, !PT ;  /* 0x0000000813137c10 */ /* 0x000fc6000affe4ff */
[----:B------:R1:W-:Y:S04]  /*2070*/  @P1 STG.E desc[UR14][R56.64], R61 ;  /* 0x0000003d38001986 */ /* 0x0003e8000c10190e */
[----:B------:R-:W2:Y:S01]  /*2080*/  @P2 LDG.E.LTC128B R58, desc[UR14][R18.64] ;  /* 0x0000000e123a2981 */ /* 0x000ea2000c1e1920 */
[----:B------:R-:W-:Y:S01]  /*2090*/  IADD3 R12, P1, R59, 0x20, RZ ;  /* 0x000000203b0c7810 */ /* 0x000fe20007f3e0ff */
[----:B------:R-:W-:Y:S01]  /*20a0*/  BSSY B1, `(.L_x_31) ;  /* 0x000000c000017945 */ /* 0x000fe20003800000 */
[----:B------:R-:W-:Y:S02]  /*20b0*/  ISETP.GT.AND P4, PT, R9, 0x8, P0 ;  /* 0x000000080900780c */ /* 0x000fe40000784270 */
[----:B------:R-:W-:Y:S01]  /*20c0*/  IADD3 R14, P5, R12, R14, RZ ;  /* 0x0000000e0c0e7210 */ /* 0x000fe20007fbe0ff */
[----:B------:R-:W-:Y:S01]  /*20d0*/  IMAD.X R11, RZ, RZ, R13, P1 ;  /* 0x000000ffff0b7224 */ /* 0x000fe200008e060d */
[----:B0-----:R-:W-:-:S03]  /*20e0*/  IADD3 R16, P0, R16, UR7, RZ ;  /* 0x0000000710107c10 */ /* 0x001fc6000ff1e0ff */
[----:B------:R-:W-:Y:S01]  /*20f0*/  IMAD.X R15, R11, 0x1, R15, P5 ;  /* 0x000000010b0f7824 */ /* 0x000fe200028e060f */
[----:B------:R-:W-:Y:S01]  /*2100*/  IADD3.X R17, R17, UR8, RZ, P0, !PT ;  /* 0x0000000811117c10 */ /* 0x000fe200087fe4ff */
[----:B--2---:R-:W-:-:S04]  /*2110*/  FMUL R29, R58, R7 ;  /* 0x000000073a1d7220 */ /* 0x004fc80000400000 */
[----:B------:R-:W-:-:S05]  /*2120*/  FFMA R29, R30, R6, R29 ;  /* 0x000000061e1d7223 */ /* 0x000fca000000001d */
[----:B------:R1:W-:Y:S01]  /*2130*/  @P2 STG.E desc[UR14][R14.64], R29 ;  /* 0x0000001d0e002986 */ /* 0x0003e2000c10190e */
[----:B------:R-:W-:Y:S05]  /*2140*/  @!P4 BRA `(.L_x_32) ;  /* 0x000000000004c947 */ /* 0x000fea0003800000 */
[----:B------:R0:W5:Y:S02]  /*2150*/  LDG.E.LTC128B R58, desc[UR14][R16.64] ;  /* 0x0000000e103a7981 */ /* 0x000164000c1e1920 */
.L_x_32:
[----:B------:R-:W-:Y:S05]  /*2160*/  BSYNC B1 ;  /* 0x0000000000017941 */ /* 0x000fea0003800000 */
.L_x_31:
[----:B-1----:R-:W-:Y:S01]  /*2170*/  IADD3 R14, P2, R12, R20, RZ ;  /* 0x000000140c0e7210 */ /* 0x002fe20007f5e0ff */
[----:B0----5:R-:W-:Y:S01]  /*2180*/  FMUL R16, R58, R7 ;  /* 0x000000073a107220 */ /* 0x021fe20000400000 */
[C---:B------:R-:W-:Y:S01]  /*2190*/  ISETP.GT.AND P1, PT, R10.reuse, 0x10, PT ;  /* 0x000000100a00780c */ /* 0x040fe20003f24270 */
[----:B------:R-:W-:Y:S01]  /*21a0*/  BSSY B1, `(.L_x_33) ;  /* 0x000000b000017945 */ /* 0x000fe20003800000 */
[----:B------:R-:W-:Y:S01]  /*21b0*/  ISETP.GT.AND P0, PT, R10, 0x11, PT ;  /* 0x000000110a00780c */ /* 0x000fe20003f04270 */
[----:B------:R-:W-:Y:S01]  /*21c0*/  FFMA R31, R31, R6, R16 ;  /* 0x000000061f1f7223 */ /* 0x000fe20000000010 */
[----:B------:R-:W-:Y:S01]  /*21d0*/  IMAD.X R15, R11, 0x1, R21, P2 ;  /* 0x000000010b0f7824 */ /* 0x000fe200010e0615 */
[----:B------:R-:W-:Y:S02]  /*21e0*/  ISETP.GT.AND P5, PT, R9, RZ, P1 ;  /* 0x000000ff0900720c */ /* 0x000fe40000fa4270 */
[----:B------:R-:W-:Y:S02]  /*21f0*/  IADD3 R16, P2, R22, UR9, RZ ;  /* 0x0000000916107c10 */ /* 0x000fe4000ff5e0ff */
[----:B------:R0:W-:Y:S01]  /*2200*/  @P4 STG.E desc[UR14][R14.64], R31 ;  /* 0x0000001f0e004986 */ /* 0x0001e2000c10190e */
[----:B------:R-:W-:-:S02]  /*2210*/  IADD3 R18, P6, R24, R59, RZ ;  /* 0x0000003b18127210 */ /* 0x000fc40007fde0ff */
[----:B------:R-:W-:-:S06]  /*2220*/  IADD3.X R17, R23, UR10, RZ, P2, !PT ;  /* 0x0000000a17117c10 */ /* 0x000fcc00097fe4ff */
[----:B------:R-:W-:Y:S05]  /*2230*/  @!P5 BRA `(.L_x_34) ;  /* 0x000000000004d947 */ /* 0x000fea0003800000 */
[----:B------:R1:W5:Y:S02]  /*2240*/  LDG.E.LTC128B R58, desc[UR14][R16.64] ;  /* 0x0000000e103a7981 */ /* 0x000364000c1e1920 */
.L_x_34:
[----:B------:R-:W-:Y:S05]  /*2250*/  BSYNC B1 ;  /* 0x0000000000017941 */ /* 0x000fea0003800000 */
.L_x_33:
[----:B0----5:R-:W-:Y:S01]  /*2260*/  FMUL R15, R58, R7 ;  /* 0x000000073a0f7220 */ /* 0x021fe20000400000 */
[----:B------:R-:W-:Y:S01]  /*2270*/  IMAD.X R19, R25, 0x1, R13, P6 ;  /* 0x0000000119137824 */ /* 0x000fe200030e060d */
[----:B------:R-:W-:Y:S01]  /*2280*/  ISETP.GT.AND P2, PT, R9, RZ, P0 ;  /* 0x000000ff0900720c */ /* 0x000fe20000744270 */
[----:B------:R-:W-:Y:S01]  /*2290*/  BSSY B1, `(.L_x_35) ;  /* 0x0000008000017945 */ /* 0x000fe20003800000 */
[----:B------:R-:W-:Y:S01]  /*22a0*/  FFMA R21, R32, R6, R15 ;  /* 0x0000000620157223 */ /* 0x000fe2000000000f */
[----:B------:R-:W-:Y:S02]  /*22b0*/  IADD3 R14, P6, R26, UR9, RZ ;  /* 0x000000091a0e7c10 */ /* 0x000fe4000ffde0ff */
[----:B------:R-:W-:Y:S02]  /*22c0*/  IADD3 R20, P4, R56, R59, RZ ;  /* 0x0000003b38147210 */ /* 0x000fe40007f9e0ff */
[----:B------:R0:W-:Y:S01]  /*22d0*/  @P5 STG.E desc[UR14][R18.64], R21 ;  /* 0x0000001512005986 */ /* 0x0001e2000c10190e */
[----:B------:R-:W-:-:S05]  /*22e0*/  IADD3.X R15, R27, UR10, RZ, P6, !PT ;  /* 0x0000000a1b0f7c10 */ /* 0x000fca000b7fe4ff */
[----:B------:R-:W-:Y:S05]  /*22f0*/  @!P2 BRA `(.L_x_36) ;  /* 0x000000000004a947 */ /* 0x000fea0003800000 */
[----:B------:R2:W5:Y:S02]  /*2300*/  LDG.E.LTC128B R58, desc[UR14][R14.64] ;  /* 0x0000000e0e3a7981 */ /* 0x000564000c1e1920 */
.L_x_36:
[----:B------:R-:W-:Y:S05]  /*2310*/  BSYNC B1 ;  /* 0x0000000000017941 */ /* 0x000fea0003800000 */
.L_x_35:
[----:B-----5:R-:W-:Y:S01]  /*2320*/  FMUL R28, R58, R7 ;  /* 0x000000073a1c7220 */ /* 0x020fe20000400000 */
[----:B0-----:R-:W-:Y:S01]  /*2330*/  IMAD.X R21, R57, 0x1, R13, P4 ;  /* 0x0000000139157824 */ /* 0x001fe200020e060d */
[----:B------:R-:W-:Y:S01]  /*2340*/  ISETP.GT.AND P1, PT, R9, 0x8, P1 ;  /* 0x000000080900780c */ /* 0x000fe20000f24270 */
        /* <DEDUP_REMOVED lines=8> */
.L_x_38:
[----:B------:R-:W-:Y:S05]  /*23d0*/  BSYNC B1 ;  /* 0x0000000000017941 */ /* 0x000fea0003800000 */
.L_x_37:
[----:B----45:R-:W-:Y:S01]  /*23e0*/  FMUL R23, R58, R7 ;  /* 0x000000073a177220 */ /* 0x030fe20000400000 */
[----:B------:R-:W-:Y:S01]  /*23f0*/  IMAD.X R29, R11, 0x1, R25, P5 ;  /* 0x000000010b1d7824 */ /* 0x000fe200028e0619 */
[----:B------:R-:W-:Y:S01]  /*2400*/  ISETP.GT.AND P2, PT, R9, 0x8, P0 ;  /* 0x000000080900780c */ /* 0x000fe20000744270 */
[----:B------:R-:W-:Y:S01]  /*2410*/  BSSY B1, `(.L_x_39) ;  /* 0x0000007000017945 */ /* 0x000fe20003800000 */
[----:B------:R-:W-:Y:S01]  /*2420*/  FFMA R25, R34, R6, R23 ;  /* 0x0000000622197223 */ /* 0x000fe20000000017 */
[----:B------:R-:W-:-:S04]  /*2430*/  IADD3 R22, P0, R26, UR7, RZ ;  /* 0x000000071a167c10 */ /* 0x000fc8000ff1e0ff */
[----:B------:R4:W-:Y:S01]  /*2440*/  @P1 STG.E desc[UR14][R28.64], R25 ;  /* 0x000000191c001986 */ /* 0x0009e2000c10190e */
[----:B------:R-:W-:-:S05]  /*2450*/  IADD3.X R23, R27, UR8, RZ, P0, !PT ;  /* 0x000000081b177c10 */ /* 0x000fca00087fe4ff */
[----:B------:R-:W-:Y:S05]  /*2460*/  @!P2 BRA `(.L_x_40) ;  /* 0x000000000004a947 */ /* 0x000fea0003800000 */
[----:B------:R0:W5:Y:S02]  /*2470*/  LDG.E.LTC128B R58, desc[UR14][R22.64] ;  /* 0x0000000e163a7981 */ /* 0x000164000c1e1920 */
.L_x_40:
[----:B------:R-:W-:Y:S05]  /*2480*/  BSYNC B1 ;  /* 0x0000000000017941 */ /* 0x000fea0003800000 */
.L_x_39:
[----:B0-----:R-:W-:Y:S01]  /*2490*/  IADD3 R22, P5, R12, R56, RZ ;  /* 0x000000380c167210 */ /* 0x001fe20007fbe0ff */
[----:B-----5:R-:W-:Y:S01]  /*24a0*/  FMUL R24, R58, R7 ;  /* 0x000000073a187220 */ /* 0x020fe20000400000 */
        /* <DEDUP_REMOVED lines=8> */
[----:B---3--:R-:W-:-:S02]  /*2530*/  IADD3 R26, P5, R18, R59, RZ ;  /* 0x0000003b121a7210 */ /* 0x008fc40007fbe0ff */
[----:B----4-:R-:W-:-:S06]  /*2540*/  IADD3.X R25, R17, UR10, RZ, P6, !PT ;  /* 0x0000000a11197c10 */ /* 0x010fcc000b7fe4ff */
[----:B------:R-:W-:Y:S05]  /*2550*/  @!P4 BRA `(.L_x_42) ;  /* 0x000000000004c947 */ /* 0x000fea0003800000 */
[----:B------:R3:W5:Y:S02]  /*2560*/  LDG.E.LTC128B R58, desc[UR14][R24.64] ;  /* 0x0000000e183a7981 */ /* 0x000764000c1e1920 */
.L_x_42:
[----:B------:R-:W-:Y:S05]  /*2570*/  BSYNC B1 ;  /* 0x0000000000017941 */ /* 0x000fea0003800000 */
.L_x_41:
        /* <DEDUP_REMOVED lines=11> */
.L_x_44:
[----:B------:R-:W-:Y:S05]  /*2630*/  BSYNC B1 ;  /* 0x0000000000017941 */ /* 0x000fea0003800000 */
.L_x_43:
[----:B-----5:R-:W-:Y:S01]  /*2640*/  FMUL R30, R58, R7 ;  /* 0x000000073a1e7220 */ /* 0x020fe20000400000 */
[----:B0-----:R-:W-:Y:S01]  /*2650*/  IMAD.X R29, R21, 0x1, R13, P5 ;  /* 0x00000001151d7824 */ /* 0x001fe200028e060d */
[----:B------:R-:W-:Y:S01]  /*2660*/  ISETP.GT.AND P1, PT, R9, 0x8, P1 ;  /* 0x000000080900780c */ /* 0x000fe20000f24270 */
[----:B------:R-:W-:Y:S01]  /*2670*/  BSSY B1, `(.L_x_45) ;  /* 0x0000008000017945 */ /* 0x000fe20003800000 */
[----:B------:R-:W-:Y:S01]  /*2680*/  FFMA R37, R37, R6, R30 ;  /* 0x0000000625257223 */ /* 0x000fe2000000001e */
[----:B-1----:R-:W-:Y:S02]  /*2690*/  IADD3 R16, P4, R16, UR7, RZ ;  /* 0x0000000710107c10 */ /* 0x002fe4000ff9e0ff */
[----:B------:R-:W-:Y:S02]  /*26a0*/  IADD3 R30, P5, R18, R12, RZ ;  /* 0x0000000c121e7210 */ /* 0x000fe40007fbe0ff */
[----:B------:R0:W-:Y:S01]  /*26b0*/  @P2 STG.E desc[UR14][R28.64], R37 ;  /* 0x000000251c002986 */ /* 0x0001e2000c10190e */
[----:B------:R-:W-:-:S05]  /*26c0*/  IADD3.X R17, R17, UR8, RZ, P4, !PT ;  /* 0x0000000811117c10 */ /* 0x000fca000a7fe4ff */
[----:B------:R-:W-:Y:S05]  /*26d0*/  @!P1 BRA `(.L_x_46) ;  /* 0x0000000000049947 */ /* 0x000fea0003800000 */
[----:B------:R1:W5:Y:S02]  /*26e0*/  LDG.E.LTC128B R58, desc[UR14][R16.64] ;  /* 0x0000000e103a7981 */ /* 0x000364000c1e1920 */
.L_x_46:
[----:B------:R-:W-:Y:S05]  /*26f0*/  BSYNC B1 ;  /* 0x0000000000017941 */ /* 0x000fea0003800000 */
.L_x_45:
[----:B-1---5:R-:W-:Y:S01]  /*2700*/  FMUL R17, R58, R7 ;  /* 0x000000073a117220 */ /* 0x022fe20000400000 */
[----:B------:R-:W-:Y:S01]  /*2710*/  IMAD.X R31, R19, 0x1, R11, P5 ;  /* 0x00000001131f7824 */ /* 0x000fe200028e060b */
[----:B------:R-:W-:Y:S01]  /*2720*/  ISETP.GT.AND P2, PT, R9, 0x8, P0 ;  /* 0x000000080900780c */ /* 0x000fe20000744270 */
[----:B------:R-:W-:Y:S01]  /*2730*/  BSSY B1, `(.L_x_47) ;  /* 0x0000007000017945 */ /* 0x000fe20003800000 */
[----:B------:R-:W-:Y:S01]  /*2740*/  FFMA R17, R38, R6, R17 ;  /* 0x0000000626117223 */ /* 0x000fe20000000011 */
[----:B--2---:R-:W-:-:S04]  /*2750*/  IADD3 R14, P0, R14, UR7, RZ ;  /* 0x000000070e0e7c10 */ /* 0x004fc8000ff1e0ff */
[----:B------:R1:W-:Y:S01]  /*2760*/  @P1 STG.E desc[UR14][R30.64], R17 ;  /* 0x000000111e001986 */ /* 0x0003e2000c10190e */
[----:B------:R-:W-:-:S05]  /*2770*/  IADD3.X R15, R15, UR8, RZ, P0, !PT ;  /* 0x000000080f0f7c10 */ /* 0x000fca00087fe4ff */
[----:B------:R-:W-:Y:S05]  /*2780*/  @!P2 BRA `(.L_x_48) ;  /* 0x000000000004a947 */ /* 0x000fea0003800000 */
[----:B------:R2:W5:Y:S02]  /*2790*/  LDG.E.LTC128B R58, desc[UR14][R14.64] ;  /* 0x0000000e0e3a7981 */ /* 0x000564000c1e1920 */
.L_x_48:
[----:B------:R-:W-:Y:S05]  /*27a0*/  BSYNC B1 ;  /* 0x0000000000017941 */ /* 0x000fea0003800000 */
.L_x_47:
[----:B--2---:R-:W-:Y:S01]  /*27b0*/  IADD3 R14, P5, R20, R12, RZ ;  /* 0x0000000c140e7210 */ /* 0x004fe20007fbe0ff */
        /* <DEDUP_REMOVED lines=10> */
[----:B-1----:R-:W-:-:S06]  /*2860*/  IADD3.X R17, R25, UR10, RZ, P6, !PT ;  /* 0x0000000a19117c10 */ /* 0x002fcc000b7fe4ff */
[----:B------:R-:W-:Y:S05]  /*2870*/  @!P4 BRA `(.L_x_50) ;  /* 0x000000000004c947 */ /* 0x000fea0003800000 */
[----:B------:R1:W5:Y:S02]  /*2880*/  LDG.E.LTC128B R58, desc[UR14][R16.64] ;  /* 0x0000000e103a7981 */ /* 0x000364000c1e1920 */
.L_x_50:
[----:B------:R-:W-:Y:S05]  /*2890*/  BSYNC B1 ;  /* 0x0000000000017941 */ /* 0x000fea0003800000 */
.L_x_49:
[----:B--2--5:R-:W-:Y:S01]  /*28a0*/  FMUL R15, R58, R7 ;  /* 0x000000073a0f7220 */ /* 0x024fe20000400000 */
        /* <DEDUP_REMOVED lines=10> */
.L_x_52:
[----:B------:R-:W-:Y:S05]  /*2950*/  BSYNC B1 ;  /* 0x0000000000017941 */ /* 0x000fea0003800000 */
.L_x_51:
[----:B-----5:R-:W-:Y:S01]  /*2960*/  FMUL R30, R58, R7 ;  /* 0x000000073a1e7220 */ /* 0x020fe20000400000 */
[----:B--2---:R-:W-:Y:S01]  /*2970*/  IMAD.X R21, R29, 0x1, R13, P5 ;  /* 0x000000011d157824 */ /* 0x004fe200028e060d */
[----:B------:R-:W-:Y:S01]  /*2980*/  ISETP.GT.AND P1, PT, R9, 0x8, P1 ;  /* 0x000000080900780c */ /* 0x000fe20000f24270 */
[----:B------:R-:W-:Y:S01]  /*2990*/  BSSY B1, `(.L_x_53) ;  /* 0x0000008000017945 */ /* 0x000fe20003800000 */
[----:B------:R-:W-:Y:S01]  /*29a0*/  FFMA R41, R41, R6, R30 ;  /* 0x0000000629297223 */ /* 0x000fe2000000001e */
[----:B---3--:R-:W-:Y:S02]  /*29b0*/  IADD3 R24, P4, R24, UR7, RZ ;  /* 0x0000000718187c10 */ /* 0x008fe4000ff9e0ff */
[----:B------:R-:W-:Y:S02]  /*29c0*/  IADD3 R30, P5, R26, R12, RZ ;  /* 0x0000000c1a1e7210 */ /* 0x000fe40007fbe0ff */
[----:B------:R2:W-:Y:S01]  /*29d0*/  @P2 STG.E desc[UR14][R20.64], R41 ;  /* 0x0000002914002986 */ /* 0x0005e2000c10190e */
[----:B------:R-:W-:-:S05]  /*29e0*/  IADD3.X R25, R25, UR8, RZ, P4, !PT ;  /* 0x0000000819197c10 */ /* 0x000fca000a7fe4ff */
[----:B------:R-:W-:Y:S05]  /*29f0*/  @!P1 BRA `(.L_x_54) ;  /* 0x0000000000049947 */ /* 0x000fea0003800000 */
[----:B------:R3:W5:Y:S02]  /*2a00*/  LDG.E.LTC128B R58, desc[UR14][R24.64] ;  /* 0x0000000e183a7981 */ /* 0x000764000c1e1920 */
.L_x_54:
[----:B------:R-:W-:Y:S05]  /*2a10*/  BSYNC B1 ;  /* 0x0000000000017941 */ /* 0x000fea0003800000 */
.L_x_53:
[----:B---3-5:R-:W-:Y:S01]  /*2a20*/  FMUL R25, R58, R7 ;  /* 0x000000073a197220 */ /* 0x028fe20000400000 */
[----:B------:R-:W-:Y:S01]  /*2a30*/  IMAD.X R31, R27, 0x1, R11, P5 ;  /* 0x000000011b1f7824 */ /* 0x000fe200028e060b */
[----:B------:R-:W-:Y:S01]  /*2a40*/  ISETP.GT.AND P2, PT, R9, 0x8, P0 ;  /* 0x000000080900780c */ /* 0x000fe20000744270 */
[----:B------:R-:W-:Y:S01]  /*2a50*/  BSSY B1, `(.L_x_55) ;  /* 0x0000007000017945 */ /* 0x000fe20003800000 */
[----:B------:R-:W-:Y:S01]  /*2a60*/  FFMA R25, R42, R6, R25 ;  /* 0x000000062a197223 */ /* 0x000fe20000000019 */
[----:B----4-:R-:W-:-:S04]  /*2a70*/  IADD3 R22, P0, R22, UR7, RZ ;  /* 0x0000000716167c10 */ /* 0x010fc8000ff1e0ff */
[----:B------:R3:W-:Y:S01]  /*2a80*/  @P1 STG.E desc[UR14][R30.64], R25 ;  /* 0x000000191e001986 */ /* 0x0007e2000c10190e */
[----:B------:R-:W-:-:S05]  /*2a90*/  IADD3.X R23, R23, UR8, RZ, P0, !PT ;  /* 0x0000000817177c10 */ /* 0x000fca00087fe4ff */
[----:B------:R-:W-:Y:S05]  /*2aa0*/  @!P2 BRA `(.L_x_56) ;  /* 0x000000000004a947 */ /* 0x000fea0003800000 */
[----:B------:R4:W5:Y:S02]  /*2ab0*/  LDG.E.LTC128B R58, desc[UR14][R22.64] ;  /* 0x0000000e163a7981 */ /* 0x000964000c1e1920 */
.L_x_56:
[----:B------:R-:W-:Y:S05]  /*2ac0*/  BSYNC B1 ;  /* 0x0000000000017941 */ /* 0x000fea0003800000 */
.L_x_55:
[----:B----4-:R-:W-:Y:S01]  /*2ad0*/  IADD3 R22, P5, R28, R12, RZ ;  /* 0x0000000c1c167210 */ /* 0x010fe20007fbe0ff */
        /* <DEDUP_REMOVED lines=10> */
[----:B---3--:R-:W-:-:S06]  /*2b80*/  IADD3.X R25, R17, UR10, RZ, P6, !PT ;  /* 0x0000000a11197c10 */ /* 0x008fcc000b7fe4ff */
[----:B------:R-:W-:Y:S05]  /*2b90*/  @!P4 BRA `(.L_x_58) ;  /* 0x000000000004c947 */ /* 0x000fea0003800000 */
[----:B------:R3:W5:Y:S02]  /*2ba0*/  LDG.E.LTC128B R58, desc[UR14][R24.64] ;  /* 0x0000000e183a7981 */ /* 0x000764000c1e1920 */
.L_x_58:
[----:B------:R-:W-:Y:S05]  /*2bb0*/  BSYNC B1 ;  /* 0x0000000000017941 */ /* 0x000fea0003800000 */
.L_x_57:
[----:B----45:R-:W-:Y:S01]  /*2bc0*/  FMUL R23, R58, R7 ;  /* 0x000000073a177220 */ /* 0x030fe20000400000 */
[----:B------:R-:W-:Y:S01]  /*2bd0*/  IMAD.X R27, R19, 0x1, R13, P5 ;  /* 0x00000001131b7824 */ /* 0x000fe200028e060d */
[----:B------:R-:W-:Y:S01]  /*2be0*/  ISETP.GT.AND P2, PT, R9, RZ, P0 ;  /* 0x000000ff0900720c */ /* 0x000fe20000744270 */
[----:B------:R-:W-:Y:S01]  /*2bf0*/  BSSY B1, `(.L_x_59) ;  /* 0x0000008000017945 */ /* 0x000fe20003800000 */
[----:B0-----:R-:W-:Y:S01]  /*2c00*/  FFMA R29, R44, R6, R23 ;  /* 0x000000062c1d7223 */ /* 0x001fe20000000017 */
[----:B------:R-:W-:Y:S02]  /*2c10*/  IADD3 R22, P6, R14, UR9, RZ ;  /* 0x000000090e167c10 */ /* 0x000fe4000ffde0ff */
[----:B------:R-:W-:Y:S02]  /*2c20*/  IADD3 R28, P5, R20, R59, RZ ;  /* 0x0000003b141c7210 */ /* 0x000fe40007fbe0ff */
[----:B------:R0:W-:Y:S01]  /*2c30*/  @P4 STG.E desc[UR14][R26.64], R29 ;  /* 0x0000001d1a004986 */ /* 0x0001e2000c10190e */
[----:B------:R-:W-:-:S05]  /*2c40*/  IADD3.X R23, R15, UR10, RZ, P6, !PT ;  /* 0x0000000a0f177c10 */ /* 0x000fca000b7fe4ff */
[----:B------:R-:W-:Y:S05]  /*2c50*/  @!P2 BRA `(.L_x_60) ;  /* 0x000000000004a947 */ /* 0x000fea0003800000 */
[----:B------:R4:W5:Y:S02]  /*2c60*/  LDG.E.LTC128B R58, desc[UR14][R22.64] ;  /* 0x0000000e163a7981 */ /* 0x000964000c1e1920 */
.L_x_60:
[----:B------:R-:W-:Y:S05]  /*2c70*/  BSYNC B1 ;  /* 0x0000000000017941 */ /* 0x000fea0003800000 */
.L_x_59:
        /* <DEDUP_REMOVED lines=11> */
.L_x_62:
[----:B------:R-:W-:Y:S05]  /*2d30*/  BSYNC B1 ;  /* 0x0000000000017941 */ /* 0x000fea0003800000 */
.L_x_61:
[----:B-1---5:R-:W-:Y:S01]  /*2d40*/  FMUL R17, R58, R7 ;  /* 0x000000073a117220 */ /* 0x022fe20000400000 */
        /* <DEDUP_REMOVED lines=9> */
.L_x_64:
[----:B------:R-:W-:Y:S05]  /*2de0*/  BSYNC B1 ;  /* 0x0000000000017941 */ /* 0x000fea0003800000 */
.L_x_63:
        /* <DEDUP_REMOVED lines=14> */
.L_x_66:
[----:B------:R-:W-:Y:S05]  /*2ed0*/  BSYNC B1 ;  /* 0x0000000000017941 */ /* 0x000fea0003800000 */
.L_x_65:
[----:B0----5:R-:W-:Y:S01]  /*2ee0*/  FMUL R15, R58, R7 ;  /* 0x000000073a0f7220 */ /* 0x021fe20000400000 */
[----:B------:R-:W-:Y:S01]  /*2ef0*/  IMAD.X R19, R27, 0x1, R13, P6 ;  /* 0x000000011b137824 */ /* 0x000fe200030e060d */
[----:B------:R-:W-:Y:S01]  /*2f00*/  ISETP.GT.AND P2, PT, R9, RZ, P1 ;  /* 0x000000ff0900720c */ /* 0x000fe20000f44270 */
[----:B------:R-:W-:Y:S01]  /*2f10*/  BSSY B1, `(.L_x_67) ;  /* 0x0000007000017945 */ /* 0x000fe20003800000 */
[----:B------:R-:W-:Y:S01]  /*2f20*/  FFMA R15, R48, R6, R15 ;  /* 0x00000006300f7223 */ /* 0x000fe2000000000f */
[----:B------:R-:W-:-:S04]  /*2f30*/  IADD3 R32, P0, R22, UR9, RZ ;  /* 0x0000000916207c10 */ /* 0x000fc8000ff1e0ff */
[----:B------:R0:W-:Y:S01]  /*2f40*/  @P5 STG.E desc[UR14][R18.64], R15 ;  /* 0x0000000f12005986 */ /* 0x0001e2000c10190e */
[----:B------:R-:W-:-:S05]  /*2f50*/  IADD3.X R33, R23, UR10, RZ, P0, !PT ;  /* 0x0000000a17217c10 */ /* 0x000fca00087fe4ff */
[----:B------:R-:W-:Y:S05]  /*2f60*/  @!P2 BRA `(.L_x_68) ;  /* 0x000000000004a947 */ /* 0x000fea0003800000 */
[----:B------:R0:W5:Y:S02]  /*2f70*/  LDG.E.LTC128B R58, desc[UR14][R32.64] ;  /* 0x0000000e203a7981 */ /* 0x000164000c1e1920 */
.L_x_68:
[----:B------:R-:W-:Y:S05]  /*2f80*/  BSYNC B1 ;  /* 0x0000000000017941 */ /* 0x000fea0003800000 */
.L_x_67:
[----:B------:R-:W-:Y:S01]  /*2f90*/  IADD3 R14, P5, R28, R59, RZ ;  /* 0x0000003b1c0e7210 */ /* 0x000fe20007fbe0ff */
[----:B--2--5:R-:W-:Y:S01]  /*2fa0*/  FMUL R20, R58, R7 ;  /* 0x000000073a147220 */ /* 0x024fe20000400000 */
[----:B------:R-:W-:Y:S01]  /*2fb0*/  ISETP.GT.AND P4, PT, R9, 0x8, P4 ;  /* 0x000000080900780c */ /* 0x000fe20002784270 */
[----:B------:R-:W-:Y:S01]  /*2fc0*/  BSSY B1, `(.L_x_69) ;  /* 0x000000a000017945 */ /* 0x000fe20003800000 */
[----:B------:R-:W-:Y:S01]  /*2fd0*/  ISETP.GT.AND P0, PT, R10, 0x38, PT ;  /* 0x000000380a00780c */ /* 0x000fe20003f04270 */
[----:B------:R-:W-:Y:S01]  /*2fe0*/  FFMA R49, R49, R6, R20 ;  /* 0x0000000631317223 */ /* 0x000fe20000000014 */
[----:B0-----:R-:W-:Y:S01]  /*2ff0*/  IMAD.X R15, R29, 0x1, R13, P5 ;  /* 0x000000011d0f7824 */ /* 0x001fe200028e060d */
[----:B------:R-:W-:Y:S02]  /*3000*/  IADD3 R20, P6, R24, UR7, RZ ;  /* 0x0000000718147c10 */ /* 0x000fe4000ffde0ff */
[----:B------:R-:W-:Y:S02]  /*3010*/  IADD3 R30, P5, R26, R12, RZ ;  /* 0x0000000c1a1e7210 */ /* 0x000fe40007fbe0ff */
[----:B------:R0:W-:Y:S01]  /*3020*/  @P2 STG.E desc[UR14][R14.64], R49 ;  /* 0x000000310e002986 */ /* 0x0001e2000c10190e */
[----:B------:R-:W-:-:S03]  /*3030*/  IADD3.X R21, R25, UR8, RZ, P6, !PT ;  /* 0x0000000819157c10 */ /* 0x000fc6000b7fe4ff */
[----:B------:R-:W-:Y:S07]  /*3040*/  @!P4 BRA `(.L_x_70) ;  /* 0x000000000004c947 */ /* 0x000fee0003800000 */
[----:B------:R2:W5:Y:S02]  /*3050*/  LDG.E.LTC128B R58, desc[UR14][R20.64] ;  /* 0x0000000e143a7981 */ /* 0x000564000c1e1920 */
.L_x_70:
[----:B------:R-:W-:Y:S05]  /*3060*/  BSYNC B1 ;  /* 0x0000000000017941 */ /* 0x000fea0003800000 */
.L_x_69:
[----:B--2--5:R-:W-:Y:S01]  /*3070*/  FMUL R21, R58, R7 ;  /* 0x000000073a157220 */ /* 0x024fe20000400000 */
[----:B------:R-:W-:Y:S01]  /*3080*/  IMAD.X R31, R27, 0x1, R11, P5 ;  /* 0x000000011b1f7824 */ /* 0x000fe200028e060b */
[----:B------:R-:W-:Y:S01]  /*3090*/  ISETP.GT.AND P1, PT, R9, 0x8, P1 ;  /* 0x000000080900780c */ /* 0x000fe20000f24270 */
[----:B------:R-:W-:Y:S01]  /*30a0*/  BSSY B1, `(.L_x_71) ;  /* 0x0000008000017945 */ /* 0x000fe20003800000 */
[----:B---3--:R-:W-:Y:S01]  /*30b0*/  FFMA R25, R50, R6, R21 ;  /* 0x0000000632197223 */ /* 0x008fe20000000015 */
[----:B------:R-:W-:Y:S02]  /*30c0*/  IADD3 R20, P5, R22, UR7, RZ ;  /* 0x0000000716147c10 */ /* 0x000fe4000ffbe0ff */
[----:B------:R-:W-:Y:S02]  /*30d0*/  ISETP.GT.AND P2, PT, R10, 0x39, PT ;  /* 0x000000390a00780c */ /* 0x000fe40003f44270 */
[----:B------:R2:W-:Y:S01]  /*30e0*/  @P4 STG.E desc[UR14][R30.64], R25 ;  /* 0x000000191e004986 */ /* 0x0005e2000c10190e */
[----:B------:R-:W-:-:S05]  /*30f0*/  IADD3.X R21, R23, UR8, RZ, P5, !PT ;  /* 0x0000000817157c10 */ /* 0x000fca000affe4ff */
[----:B------:R-:W-:Y:S05]  /*3100*/  @!P1 BRA `(.L_x_72) ;  /* 0x0000000000049947 */ /* 0x000fea0003800000 */
[----:B------:R3:W5:Y:S02]  /*3110*/  LDG.E.LTC128B R58, desc[UR14][R20.64] ;  /* 0x0000000e143a7981 */ /* 0x000764000c1e1920 */
.L_x_72:
[----:B------:R-:W-:Y:S05]  /*3120*/  BSYNC B1 ;  /* 0x0000000000017941 */ /* 0x000fea0003800000 */
.L_x_71:
[----:B---3--:R-:W-:Y:S01]  /*3130*/  IADD3 R20, P6, R28, R12, RZ ;  /* 0x0000000c1c147210 */ /* 0x008fe20007fde0ff */
[----:B-----5:R-:W-:Y:S01]  /*3140*/  FMUL R10, R58, R7 ;  /* 0x000000073a0a7220 */ /* 0x020fe20000400000 */
[----:B------:R-:W-:Y:S01]  /*3150*/  ISETP.GT.AND P4, PT, R9, RZ, P0 ;  /* 0x000000ff0900720c */ /* 0x000fe20000784270 */
[----:B------:R-:W-:Y:S01]  /*3160*/  BSSY B1, `(.L_x_73) ;  /* 0x0000009000017945 */ /* 0x000fe20003800000 */
[----:B----4-:R-:W-:Y:S01]  /*3170*/  IADD3 R22, P5, R18, R59, RZ ;  /* 0x0000003b12167210 */ /* 0x010fe20007fbe0ff */
[----:B------:R-:W-:Y:S02]  /*3180*/  IMAD.X R21, R29, 0x1, R11, P6 ;  /* 0x000000011d157824 */ /* 0x000fe400030e060b */
[----:B------:R-:W-:-:S05]  /*3190*/  FFMA R51, R51, R6, R10 ;  /* 0x0000000633337223 */ /* 0x000fca000000000a */
[----:B------:R3:W-:Y:S03]  /*31a0*/  @P1 STG.E desc[UR14][R20.64], R51 ;  /* 0x0000003314001986 */ /* 0x0007e6000c10190e */
[----:B------:R-:W-:Y:S05]  /*31b0*/  @!P4 BRA `(.L_x_74) ;  /* 0x00000000000cc947 */ /* 0x000fea0003800000 */
[----:B---3--:R-:W-:-:S04]  /*31c0*/  IADD3 R20, P1, R16, UR9, RZ ;  /* 0x0000000910147c10 */ /* 0x008fc8000ff3e0ff */
[----:B------:R-:W-:-:S05]  /*31d0*/  IADD3.X R21, R17, UR10, RZ, P1, !PT ;  /* 0x0000000a11157c10 */ /* 0x000fca0008ffe4ff */
[----:B------:R4:W5:Y:S04]  /*31e0*/  LDG.E.LTC128B R58, desc[UR14][R20.64] ;  /* 0x0000000e143a7981 */ /* 0x000968000c1e1920 */
.L_x_74:
[----:B------:R-:W-:Y:S05]  /*31f0*/  BSYNC B1 ;  /* 0x0000000000017941 */ /* 0x000fea0003800000 */
.L_x_73:
[----:B---345:R-:W-:Y:S01]  /*3200*/  FMUL R21, R58, R7 ;  /* 0x000000073a157220 */ /* 0x038fe20000400000 */
[----:B------:R-:W-:Y:S01]  /*3210*/  IMAD.X R23, R19, 0x1, R13, P5 ;  /* 0x0000000113177824 */ /* 0x000fe200028e060d */
[----:B------:R-:W-:Y:S01]  /*3220*/  ISETP.GT.AND P1, PT, R9, RZ, P2 ;  /* 0x000000ff0900720c */ /* 0x000fe20001724270 */
[----:B------:R-:W-:Y:S01]  /*3230*/  BSSY B1, `(.L_x_75) ;  /* 0x0000008000017945 */ /* 0x000fe20003800000 */
[----:B--2---:R-:W-:Y:S01]  /*3240*/  FFMA R25, R52, R6, R21 ;  /* 0x0000000634197223 */ /* 0x004fe20000000015 */
[----:B------:R-:W-:Y:S02]  /*3250*/  IADD3 R20, P6, R32, UR9, RZ ;  /* 0x0000000920147c10 */ /* 0x000fe4000ffde0ff */
[----:B------:R-:W-:Y:S02]  /*3260*/  IADD3 R24, P5, R14, R59, RZ ;  /* 0x0000003b0e187210 */ /* 0x000fe40007fbe0ff */
[----:B------:R2:W-:Y:S01]  /*3270*/  @P4 STG.E desc[UR14][R22.64], R25 ;  /* 0x0000001916004986 */ /* 0x0005e2000c10190e */
[----:B------:R-:W-:-:S05]  /*3280*/  IADD3.X R21, R33, UR10, RZ, P6, !PT ;  /* 0x0000000a21157c10 */ /* 0x000fca000b7fe4ff */
[----:B------:R-:W-:Y:S05]  /*3290*/  @!P1 BRA `(.L_x_76) ;  /* 0x0000000000049947 */ /* 0x000fea0003800000 */
[----:B------:R3:W5:Y:S02]  /*32a0*/  LDG.E.LTC128B R58, desc[UR14][R20.64] ;  /* 0x0000000e143a7981 */ /* 0x000764000c1e1920 */
.L_x_76:
[----:B------:R-:W-:Y:S05]  /*32b0*/  BSYNC B1 ;  /* 0x0000000000017941 */ /* 0x000fea0003800000 */
.L_x_75:
[----:B-----5:R-:W-:Y:S01]  /*32c0*/  FMUL R10, R58, R7 ;  /* 0x000000073a0a7220 */ /* 0x020fe20000400000 */
[----:B--2---:R-:W-:Y:S01]  /*32d0*/  IMAD.X R25, R15, 0x1, R13, P5 ;  /* 0x000000010f197824 */ /* 0x004fe200028e060d */
[----:B------:R-:W-:Y:S01]  /*32e0*/  ISETP.GT.AND P0, PT, R9, 0x8, P0 ;  /* 0x000000080900780c */ /* 0x000fe20000704270 */
[----:B------:R-:W-:Y:S01]  /*32f0*/  BSSY B1, `(.L_x_77) ;  /* 0x0000008000017945 */ /* 0x000fe20003800000 */
[----:B------:R-:W-:Y:S01]  /*3300*/  FFMA R53, R53, R6, R10 ;  /* 0x0000000635357223 */ /* 0x000fe2000000000a */
[----:B-1----:R-:W-:Y:S02]  /*3310*/  IADD3 R16, P4, R16, UR7, RZ ;  /* 0x0000000710107c10 */ /* 0x002fe4000ff9e0ff */
[----:B---3--:R-:W-:Y:S02]  /*3320*/  IADD3 R20, P5, R18, R12, RZ ;  /* 0x0000000c12147210 */ /* 0x008fe40007fbe0ff */
[----:B------:R1:W-:Y:S01]  /*3330*/  @P1 STG.E desc[UR14][R24.64], R53 ;  /* 0x0000003518001986 */ /* 0x0003e2000c10190e */
[----:B------:R-:W-:-:S05]  /*3340*/  IADD3.X R17, R17, UR8, RZ, P4, !PT ;  /* 0x0000000811117c10 */ /* 0x000fca000a7fe4ff */
[----:B------:R-:W-:Y:S05]  /*3350*/  @!P0 BRA `(.L_x_78) ;  /* 0x0000000000048947 */ /* 0x000fea0003800000 */
[----:B------:R2:W5:Y:S02]  /*3360*/  LDG.E.LTC128B R58, desc[UR14][R16.64] ;  /* 0x0000000e103a7981 */ /* 0x000564000c1e1920 */
.L_x_78:
[----:B------:R-:W-:Y:S05]  /*3370*/  BSYNC B1 ;  /* 0x0000000000017941 */ /* 0x000fea0003800000 */
.L_x_77:
[----:B------:R-:W-:Y:S01]  /*3380*/  ISETP.GT.AND P2, PT, R9, 0x8, P2 ;  /* 0x000000080900780c */ /* 0x000fe20001744270 */
[----:B-----5:R-:W-:Y:S01]  /*3390*/  FMUL R13, R58, R7 ;  /* 0x000000073a0d7220 */ /* 0x020fe20000400000 */
[----:B------:R-:W-:Y:S01]  /*33a0*/  IMAD.X R21, R19, 0x1, R11, P5 ;  /* 0x0000000113157824 */ /* 0x000fe200028e060b */
[----:B------:R-:W-:Y:S02]  /*33b0*/  BSSY B1, `(.L_x_79) ;  /* 0x0000007000017945 */ /* 0x000fe40003800000 */
[----:B------:R-:W-:-:S05]  /*33c0*/  FFMA R13, R54, R6, R13 ;  /* 0x00000006360d7223 */ /* 0x000fca000000000d */
[----:B------:R3:W-:Y:S01]  /*33d0*/  @P0 STG.E desc[UR14][R20.64], R13 ;  /* 0x0000000d14000986 */ /* 0x0007e2000c10190e */
[----:B--2---:R-:W-:-:S04]  /*33e0*/  IADD3 R16, P0, R32, UR7, RZ ;  /* 0x0000000720107c10 */ /* 0x004fc8000ff1e0ff */
[----:B------:R-:W-:Y:S01]  /*33f0*/  IADD3.X R17, R33, UR8, RZ, P0, !PT ;  /* 0x0000000821117c10 */ /* 0x000fe200087fe4ff */
[----:B------:R-:W-:Y:S08]  /*3400*/  @!P2 BRA `(.L_x_80) ;  /* 0x000000000004a947 */ /* 0x000ff00003800000 */
[----:B------:R2:W5:Y:S02]  /*3410*/  LDG.E.LTC128B R58, desc[UR14][R16.64] ;  /* 0x0000000e103a7981 */ /* 0x000564000c1e1920 */
.L_x_80:
[----:B------:R-:W-:Y:S05]  /*3420*/  BSYNC B1 ;  /* 0x0000000000017941 */ /* 0x000fea0003800000 */
.L_x_79:
[----:B------:R-:W-:Y:S05]  /*3430*/  @!P2 BRA `(.L_x_81) ;  /* 0x0000000800d4a947 */ /* 0x000fea0003800000 */
[----:B------:R-:W-:Y:S01]  /*3440*/  IADD3 R12, P0, R14, R12, RZ ;  /* 0x0000000c0e0c7210 */ /* 0x000fe20007f1e0ff */
[----:B-----5:R-:W-:-:S04]  /*3450*/  FMUL R58, R58, R7 ;  /* 0x000000073a3a7220 */ /* 0x020fc80000400000 */
[----:B---3--:R-:W-:Y:S02]  /*3460*/  IMAD.X R13, R15, 0x1, R11, P0 ;  /* 0x000000010f0d7824 */ /* 0x008fe400000e060b */
[----:B------:R-:W-:-:S05]  /*3470*/  FFMA R55, R55, R6, R58 ;  /* 0x0000000637377223 */ /* 0x000fca000000003a */
[----:B------:R4:W-:Y:S01]  /*3480*/  STG.E desc[UR14][R12.64], R55 ;  /* 0x000000370c007986 */ /* 0x0009e2000c10190e */
[----:B------:R-:W-:Y:S05]  /*3490*/  BRA `(.L_x_81) ;  /* 0x0000000800bc7947 */ /* 0x000fea0003800000 */
.L_x_22:
[----:B------:R-:W-:Y:S01]  /*34a0*/  ULDC.64 UR8, c[0x0][0x6c0] ;  /* 0x0001b00000087ab9 */ /* 0x000fe20000000a00 */
[----:B------:R-:W-:Y:S01]  /*34b0*/  ISETP.GT.AND P2, PT, R10, 0x1, PT ;  /* 0x000000010a00780c */ /* 0x000fe20003f44270 */
[-C--:B--2---:R-:W-:Y:S01]  /*34c0*/  FMUL R11, R24, R6.reuse ;  /* 0x00000006180b7220 */ /* 0x084fe20000400000 */
[----:B------:R-:W-:Y:S01]  /*34d0*/  LEA R12, P1, R22, UR8, 0x2 ;  /* 0x00000008160c7c11 */ /* 0x000fe2000f8210ff */
[-C--:B------:R-:W-:Y:S01]  /*34e0*/  FMUL R25, R25, R6.reuse ;  /* 0x0000000619197220 */ /* 0x080fe20000400000 */
[C---:B------:R-:W-:Y:S01]  /*34f0*/  ISETP.GT.AND P4, PT, R9.reuse, RZ, P2 ;  /* 0x000000ff0900720c */ /* 0x040fe20001784270 */
[----:B------:R-:W-:Y:S01]  /*3500*/  IMAD.SHL.U32 R59, R62, 0x20, RZ ;  /* 0x000000203e3b7824 */ /* 0x000fe200078e00ff */
[----:B------:R-:W-:Y:S01]  /*3510*/  LEA.HI.X R13, R22, UR9, R67, 0x2, P1 ;  /* 0x00000009160d7c11 */ /* 0x000fe200088f1443 */
[-C--:B------:R-:W-:Y:S01]  /*3520*/  FMUL R19, R26, R6.reuse ;  /* 0x000000061a137220 */ /* 0x080fe20000400000 */
[----:B------:R-:W-:Y:S01]  /*3530*/  ISETP.GT.AND P1, PT, R9, 0x8, P0 ;  /* 0x000000080900780c */ /* 0x000fe20000724270 */
[----:B------:R-:W-:Y:S01]  /*3540*/  FMUL R27, R27, R6 ;  /* 0x000000061b1b7220 */ /* 0x000fe20000400000 */
[----:B------:R-:W-:Y:S01]  /*3550*/  ISETP.GT.AND P0, PT, R10, 0x8, PT ;  /* 0x000000080a00780c */ /* 0x000fe20003f04270 */
[----:B------:R0:W-:Y:S01]  /*3560*/  @P5 STG.E desc[UR14][R12.64], R11 ;  /* 0x0000000b0c005986 */ /* 0x0001e2000c10190e */
[C---:B------:R-:W-:Y:S01]  /*3570*/  LEA R14, P5, R62.reuse, R12, 0x2 ;  /* 0x0000000c3e0e7211 */ /* 0x040fe200078a10ff */
[-C--:B------:R-:W-:Y:S01]  /*3580*/  FMUL R29, R29, R6.reuse ;  /* 0x000000061d1d7220 */ /* 0x080fe20000400000 */
[----:B------:R-:W-:Y:S01]  /*3590*/  ISETP.GT.AND P2, PT, R9, 0x8, P2 ;  /* 0x000000080900780c */ /* 0x000fe20001744270 */
[-C--:B------:R-:W-:Y:S01]  /*35a0*/  FMUL R31, R31, R6.reuse ;  /* 0x000000061f1f7220 */ /* 0x080fe20000400000 */
[C-C-:B------:R-:W-:Y:S01]  /*35b0*/  LEA.HI.X R15, R62.reuse, R13, R63.reuse, 0x2, P5 ;  /* 0x0000000d3e0f7211 */ /* 0x140fe200028f143f */
[-C--:B------:R-:W-:Y:S01]  /*35c0*/  FMUL R33, R33, R6.reuse ;  /* 0x0000000621217220 */ /* 0x080fe20000400000 */
[----:B------:R-:W-:Y:S01]  /*35d0*/  SHF.L.U64.HI R57, R62, 0x5, R63 ;  /* 0x000000053e397819 */ /* 0x000fe2000001023f */
[----:B------:R-:W-:Y:S01]  /*35e0*/  FMUL R35, R35, R6 ;  /* 0x0000000623237220 */ /* 0x000fe20000400000 */
[----:B------:R-:W-:Y:S01]  /*35f0*/  ISETP.GT.AND P5, PT, R9, RZ, P0 ;  /* 0x000000ff0900720c */ /* 0x000fe200007a4270 */
[----:B------:R1:W-:Y:S01]  /*3600*/  @P4 STG.E desc[UR14][R14.64], R25 ;  /* 0x000000190e004986 */ /* 0x0003e2000c10190e */
[C---:B------:R-:W-:Y:S01]  /*3610*/  IADD3 R16, P4, R59.reuse, R12, RZ ;  /* 0x0000000c3b107210 */ /* 0x040fe20007f9e0ff */
[----:B0-----:R-:W-:Y:S01]  /*3620*/  FMUL R11, R28, R6 ;  /* 0x000000061c0b7220 */ /* 0x001fe20000400000 */
[----:B------:R-:W-:Y:S01]  /*3630*/  IADD3 R18, P6, R59, R14, RZ ;  /* 0x0000000e3b127210 */ /* 0x000fe20007fde0ff */
[----:B------:R0:W-:Y:S01]  /*3640*/  @P1 STG.E desc[UR14][R12.64+0x20], R19 ;  /* 0x000020130c001986 */ /* 0x0001e2000c10190e */
[----:B------:R-:W-:Y:S01]  /*3650*/  ISETP.GT.AND P1, PT, R10, 0x9, PT ;  /* 0x000000090a00780c */ /* 0x000fe20003f24270 */
[----:B------:R-:W-:Y:S01]  /*3660*/  IMAD.X R17, R57, 0x1, R13, P4 ;  /* 0x0000000139117824 */ /* 0x000fe200020e060d */
[C---:B------:R-:W-:Y:S01]  /*3670*/  ISETP.GT.AND P0, PT, R9.reuse, 0x8, P0 ;  /* 0x000000080900780c */ /* 0x040fe20000704270 */
[----:B------:R2:W-:Y:S01]  /*3680*/  @P2 STG.E desc[UR14][R14.64+0x20], R27 ;  /* 0x0000201b0e002986 */ /* 0x0005e2000c10190e */
[----:B------:R-:W-:Y:S01]  /*3690*/  ISETP.GT.AND P4, PT, R9, RZ, P1 ;  /* 0x000000ff0900720c */ /* 0x000fe20000f84270 */
[-C--:B------:R-:W-:Y:S01]  /*36a0*/  FMUL R37, R37, R6.reuse ;  /* 0x0000000625257220 */ /* 0x080fe20000400000 */
[----:B------:R-:W-:Y:S01]  /*36b0*/  IADD3 R61, P2, R59, 0x20, RZ ;  /* 0x000000203b3d7810 */ /* 0x000fe20007f5e0ff */
[----:B------:R3:W-:Y:S01]  /*36c0*/  @P5 STG.E desc[UR14][R16.64], R11 ;  /* 0x0000000b10005986 */ /* 0x0007e2000c10190e */
[----:B------:R-:W-:Y:S01]  /*36d0*/  ISETP.GT.AND P1, PT, R9, 0x8, P1 ;  /* 0x000000080900780c */ /* 0x000fe20000f24270 */
[-C--:B-1----:R-:W-:Y:S01]  /*36e0*/  FMUL R25, R30, R6.reuse ;  /* 0x000000061e197220 */ /* 0x082fe20000400000 */
[----:B------:R-:W-:Y:S01]  /*36f0*/  FMUL R39, R39, R6 ;  /* 0x0000000627277220 */ /* 0x000fe20000400000 */
[----:B0-----:R-:W-:Y:S01]  /*3700*/  IADD3 R12, P5, R61, R12, RZ ;  /* 0x0000000c3d0c7210 */ /* 0x001fe20007fbe0ff */
[----:B------:R-:W-:Y:S01]  /*3710*/  IMAD.X R19, R57, 0x1, R15, P6 ;  /* 0x0000000139137824 */ /* 0x000fe200030e060f */
[----:B------:R-:W-:Y:S01]  /*3720*/  IADD3 R20, P6, R59, R16, RZ ;  /* 0x000000103b147210 */ /* 0x000fe20007fde0ff */
[----:B------:R-:W-:Y:S01]  /*3730*/  IMAD.X R63, RZ, RZ, R57, P2 ;  /* 0x000000ffff3f7224 */ /* 0x000fe200010e0639 */
[----:B------:R-:W-:Y:S01]  /*3740*/  ISETP.GT.AND P2, PT, R10, 0x10, PT ;  /* 0x000000100a00780c */ /* 0x000fe20003f44270 */
[----:B------:R-:W-:Y:S01]  /*3750*/  FMUL R41, R41, R6 ;  /* 0x0000000629297220 */ /* 0x000fe20000400000 */
[----:B------:R-:W-:Y:S01]  /*3760*/  @P4 STG.E desc[UR14][R18.64], R29 ;  /* 0x0000001d12004986 */ /* 0x000fe2000c10190e */
[----:B------:R-:W-:Y:S01]  /*3770*/  IMAD.X R13, R63, 0x1, R13, P5 ;  /* 0x000000013f0d7824 */ /* 0x000fe200028e060d */
[----:B--2---:R-:W-:Y:S01]  /*3780*/  IADD3 R14, P4, R61, R14, RZ ;  /* 0x0000000e3d0e7210 */ /* 0x004fe20007f9e0ff */
[----:B---3--:R-:W-:Y:S01]  /*3790*/  FMUL R11, R32, R6 ;  /* 0x00000006200b7220 */ /* 0x008fe20000400000 */
[----:B------:R-:W-:Y:S01]  /*37a0*/  ISETP.GT.AND P5, PT, R9, RZ, P2 ;  /* 0x000000ff0900720c */ /* 0x000fe200017a4270 */
[----:B------:R-:W-:Y:S01]  /*37b0*/  IMAD.X R21, R57, 0x1, R17, P6 ;  /* 0x0000000139157824 */ /* 0x000fe200030e0611 */
[----:B------:R0:W-:Y:S01]  /*37c0*/  @P0 STG.E desc[UR14][R12.64], R25 ;  /* 0x000000190c000986 */ /* 0x0001e2000c10190e */
[----:B------:R-:W-:Y:S01]  /*37d0*/  ISETP.GT.AND P0, PT, R10, 0x11, PT ;  /* 0x000000110a00780c */ /* 0x000fe20003f04270 */
[----:B------:R-:W-:-:S02]  /*37e0*/  IMAD.X R15, R63, 0x1, R15, P4 ;  /* 0x000000013f0f7824 */ /* 0x000fc400020e060f */
[-C--:B------:R-:W-:Y:S01]  /*37f0*/  FMUL R43, R43, R6.reuse ;  /* 0x000000062b2b7220 */ /* 0x080fe20000400000 */
[-C--:B------:R-:W-:Y:S01]  /*3800*/  FMUL R45, R45, R6.reuse ;  /* 0x000000062d2d7220 */ /* 0x080fe20000400000 */
[----:B------:R-:W-:Y:S01]  /*3810*/  ISETP.GT.AND P4, PT, R9, RZ, P0 ;  /* 0x000000ff0900720c */ /* 0x000fe20000784270 */
[-C--:B------:R-:W-:Y:S01]  /*3820*/  FMUL R47, R47, R6.reuse ;  /* 0x000000062f2f7220 */ /* 0x080fe20000400000 */
[----:B------:R1:W-:Y:S01]  /*3830*/  @P1 STG.E desc[UR14][R14.64], R31 ;  /* 0x0000001f0e001986 */ /* 0x0003e2000c10190e */
[----:B------:R-:W-:Y:S01]  /*3840*/  ISETP.GT.AND P1, PT, R9, 0x8, P2 ;  /* 0x000000080900780c */ /* 0x000fe20001724270 */
[----:B------:R-:W-:Y:S01]  /*3850*/  FMUL R27, R48, R6 ;  /* 0x00000006301b7220 */ /* 0x000fe20000400000 */
[----:B------:R-:W-:Y:S01]  /*3860*/  IADD3 R22, P2, R59, R18, RZ ;  /* 0x000000123b167210 */ /* 0x000fe20007f5e0ff */
[----:B------:R2:W-:Y:S01]  /*3870*/  @P5 STG.E desc[UR14][R20.64], R11 ;  /* 0x0000000b14005986 */ /* 0x0005e2000c10190e */
[----:B0-----:R-:W-:Y:S01]  /*3880*/  IADD3 R12, P5, R61, R16, RZ ;  /* 0x000000103d0c7210 */ /* 0x001fe20007fbe0ff */
[----:B------:R-:W-:Y:S01]  /*3890*/  FMUL R25, R34, R6 ;  /* 0x0000000622197220 */ /* 0x000fe20000400000 */
[----:B------:R-:W-:Y:S01]  /*38a0*/  ISETP.GT.AND P0, PT, R9, 0x8, P0 ;  /* 0x000000080900780c */ /* 0x000fe20000704270 */
[----:B------:R-:W-:Y:S01]  /*38b0*/  IMAD.X R23, R57, 0x1, R19, P2 ;  /* 0x0000000139177824 */ /* 0x000fe200010e0613 */
[C---:B------:R-:W-:Y:S01]  /*38c0*/  ISETP.GT.AND P2, PT, R10.reuse, 0x18, PT ;  /* 0x000000180a00780c */ /* 0x040fe20003f44270 */
[----:B------:R-:W-:Y:S01]  /*38d0*/  IMAD.X R13, R63, 0x1, R17, P5 ;  /* 0x000000013f0d7824 */ /* 0x000fe200028e0611 */
[----:B------:R-:W-:Y:S01]  /*38e0*/  IADD3 R16, P6, R59, R20, RZ ;  /* 0x000000143b107210 */ /* 0x000fe20007fde0ff */
[-C--:B------:R-:W-:Y:S01]  /*38f0*/  FMUL R49, R49, R6.reuse ;  /* 0x0000000631317220 */ /* 0x080fe20000400000 */
[----:B------:R-:W-:Y:S01]  /*3900*/  @P4 STG.E desc[UR14][R22.64], R33 ;  /* 0x0000002116004986 */ /* 0x000fe2000c10190e */
[----:B------:R-:W-:Y:S01]  /*3910*/  ISETP.GT.AND P5, PT, R9, RZ, P2 ;  /* 0x000000ff0900720c */ /* 0x000fe200017a4270 */
[----:B------:R-:W-:Y:S01]  /*3920*/  FMUL R51, R51, R6 ;  /* 0x0000000633337220 */ /* 0x000fe20000400000 */
[----:B-1----:R-:W-:Y:S01]  /*3930*/  IADD3 R14, P4, R61, R18, RZ ;  /* 0x000000123d0e7210 */ /* 0x002fe20007f9e0ff */
[----:B------:R0:W-:Y:S01]  /*3940*/  @P1 STG.E desc[UR14][R12.64], R25 ;  /* 0x000000190c001986 */ /* 0x0001e2000c10190e */
[----:B------:R-:W-:Y:S01]  /*3950*/  ISETP.GT.AND P1, PT, R10, 0x19, PT ;  /* 0x000000190a00780c */ /* 0x000fe20003f24270 */
[-C--:B--2---:R-:W-:Y:S01]  /*3960*/  FMUL R11, R36, R6.reuse ;  /* 0x00000006240b7220 */ /* 0x084fe20000400000 */
[----:B------:R-:W-:Y:S01]  /*3970*/  IMAD.X R17, R57, 0x1, R21, P6 ;  /* 0x0000000139117824 */ /* 0x000fe200030e0615 */
[----:B------:R-:W-:Y:S01]  /*3980*/  ISETP.GT.AND P2, PT, R9, 0x8, P2 ;  /* 0x000000080900780c */ /* 0x000fe20001744270 */
[----:B------:R-:W-:Y:S01]  /*3990*/  IMAD.X R15, R63, 0x1, R19, P4 ;  /* 0x000000013f0f7824 */ /* 0x000fe200020e0613 */
[----:B------:R-:W-:Y:S01]  /*39a0*/  ISETP.GT.AND P4, PT, R9, RZ, P1 ;  /* 0x000000ff0900720c */ /* 0x000fe20000f84270 */
[-C--:B------:R-:W-:Y:S01]  /*39b0*/  FMUL R53, R53, R6.reuse ;  /* 0x0000000635357220 */ /* 0x080fe20000400000 */
[----:B------:R-:W-:Y:S01]  /*39c0*/  ISETP.GT.AND P1, PT, R9, 0x8, P1 ;  /* 0x000000080900780c */ /* 0x000fe20000f24270 */
[----:B------:R-:W-:Y:S01]  /*39d0*/  FMUL R55, R55, R6 ;  /* 0x0000000637377220 */ /* 0x000fe20000400000 */
[----:B------:R1:W-:Y:S01]  /*39e0*/  @P0 STG.E desc[UR14][R14.64], R35 ;  /* 0x000000230e000986 */ /* 0x0003e2000c10190e */
[----:B------:R-:W-:Y:S01]  /*39f0*/  IADD3 R18, P0, R59, R22, RZ ;  /* 0x000000163b127210 */ /* 0x000fe20007f1e0ff */
[----:B0-----:R-:W-:-:S02]  /*3a00*/  FMUL R25, R38, R6 ;  /* 0x0000000626197220 */ /* 0x001fc40000400000 */
[----:B------:R0:W-:Y:S01]  /*3a10*/  @P5 STG.E desc[UR14][R16.64], R11 ;  /* 0x0000000b10005986 */ /* 0x0001e2000c10190e */
[----:B------:R-:W-:Y:S01]  /*3a20*/  IADD3 R12, P5, R61, R20, RZ ;  /* 0x000000143d0c7210 */ /* 0x000fe20007fbe0ff */
[----:B------:R-:W-:Y:S01]  /*3a30*/  IMAD.X R19, R57, 0x1, R23, P0 ;  /* 0x0000000139137824 */ /* 0x000fe200000e0617 */
[C---:B------:R-:W-:Y:S02]  /*3a40*/  ISETP.GT.AND P0, PT, R10.reuse, 0x20, PT ;  /* 0x000000200a00780c */ /* 0x040fe40003f04270 */
[----:B------:R-:W-:Y:S01]  /*3a50*/  IADD3 R20, P6, R59, R16, RZ ;  /* 0x000000103b147210 */ /* 0x000fe20007fde0ff */
[----:B------:R-:W-:Y:S01]  /*3a60*/  IMAD.X R13, R63, 0x1, R21, P5 ;  /* 0x000000013f0d7824 */ /* 0x000fe200028e0615 */
[----:B------:R-:W-:Y:S01]  /*3a70*/  @P4 STG.E desc[UR14][R18.64], R37 ;  /* 0x0000002512004986 */ /* 0x000fe2000c10190e */
[----:B-1----:R-:W-:Y:S02]  /*3a80*/  IADD3 R14, P5, R61, R22, RZ ;  /* 0x000000163d0e7210 */ /* 0x002fe40007fbe0ff */
[----:B------:R-:W-:Y:S01]  /*3a90*/  ISETP.GT.AND P4, PT, R9, RZ, P0 ;  /* 0x000000ff0900720c */ /* 0x000fe20000784270 */
[----:B------:R1:W-:Y:S01]  /*3aa0*/  @P2 STG.E desc[UR14][R12.64], R25 ;  /* 0x000000190c002986 */ /* 0x0003e2000c10190e */
[----:B------:R-:W-:Y:S01]  /*3ab0*/  ISETP.GT.AND P2, PT, R10, 0x21, PT ;  /* 0x000000210a00780c */ /* 0x000fe20003f44270 */
[----:B------:R-:W-:-:S02]  /*3ac0*/  IMAD.X R15, R63, 0x1, R23, P5 ;  /* 0x000000013f0f7824 */ /* 0x000fc400028e0617 */
[----:B0-----:R-:W-:Y:S01]  /*3ad0*/  FMUL R11, R40, R6 ;  /* 0x00000006280b7220 */ /* 0x001fe20000400000 */
[----:B------:R-:W-:Y:S01]  /*3ae0*/  IMAD.X R21, R57, 0x1, R17, P6 ;  /* 0x0000000139157824 */ /* 0x000fe200030e0611 */
[----:B------:R-:W-:Y:S01]  /*3af0*/  ISETP.GT.AND P5, PT, R9, RZ, P2 ;  /* 0x000000ff0900720c */ /* 0x000fe200017a4270 */
[----:B------:R0:W-:Y:S01]  /*3b00*/  @P1 STG.E desc[UR14][R14.64], R39 ;  /* 0x000000270e001986 */ /* 0x0001e2000c10190e */
[----:B------:R-:W-:Y:S02]  /*3b10*/  IADD3 R22, P1, R59, R18, RZ ;  /* 0x000000123b167210 */ /* 0x000fe40007f3e0ff */
[----:B------:R-:W-:Y:S02]  /*3b20*/  ISETP.GT.AND P0, PT, R9, 0x8, P0 ;  /* 0x000000080900780c */ /* 0x000fe40000704270 */
[----:B------:R2:W-:Y:S01]  /*3b30*/  @P4 STG.E desc[UR14][R20.64], R11 ;  /* 0x0000000b14004986 */ /* 0x0005e2000c10190e */
[----:B-1----:R-:W-:Y:S01]  /*3b40*/  IADD3 R12, P4, R61, R16, RZ ;  /* 0x000000103d0c7210 */ /* 0x002fe20007f9e0ff */
[----:B------:R-:W-:Y:S01]  /*3b50*/  IMAD.X R23, R57, 0x1, R19, P1 ;  /* 0x0000000139177824 */ /* 0x000fe200008e0613 */
[----:B------:R-:W-:Y:S01]  /*3b60*/  ISETP.GT.AND P2, PT, R9, 0x8, P2 ;  /* 0x000000080900780c */ /* 0x000fe20001744270 */
[----:B------:R-:W-:Y:S01]  /*3b70*/  FMUL R25, R42, R6 ;  /* 0x000000062a197220 */ /* 0x000fe20000400000 */
[----:B------:R-:W-:Y:S01]  /*3b80*/  ISETP.GT.AND P1, PT, R10, 0x28, PT ;  /* 0x000000280a00780c */ /* 0x000fe20003f24270 */
[----:B------:R-:W-:Y:S01]  /*3b90*/  IMAD.X R13, R63, 0x1, R17, P4 ;  /* 0x000000013f0d7824 */ /* 0x000fe200020e0611 */
[----:B------:R-:W-:Y:S01]  /*3ba0*/  @P5 STG.E desc[UR14][R22.64], R41 ;  /* 0x0000002916005986 */ /* 0x000fe2000c10190e */
[----:B0-----:R-:W-:-:S02]  /*3bb0*/  IADD3 R14, P5, R61, R18, RZ ;  /* 0x000000123d0e7210 */ /* 0x001fc40007fbe0ff */
[----:B------:R-:W-:Y:S01]  /*3bc0*/  ISETP.GT.AND P4, PT, R9, RZ, P1 ;  /* 0x000000ff0900720c */ /* 0x000fe20000f84270 */
[----:B------:R0:W-:Y:S01]  /*3bd0*/  @P0 STG.E desc[UR14][R12.64], R25 ;  /* 0x000000190c000986 */ /* 0x0001e2000c10190e */
[----:B------:R-:W-:Y:S01]  /*3be0*/  ISETP.GT.AND P0, PT, R10, 0x29, PT ;  /* 0x000000290a00780c */ /* 0x000fe20003f04270 */
[----:B------:R-:W-:Y:S01]  /*3bf0*/  IMAD.X R15, R63, 0x1, R19, P5 ;  /* 0x000000013f0f7824 */ /* 0x000fe200028e0613 */
[----:B------:R-:W-:Y:S01]  /*3c00*/  IADD3 R16, P6, R59, R20, RZ ;  /* 0x000000143b107210 */ /* 0x000fe20007fde0ff */
[----:B--2---:R-:W-:Y:S01]  /*3c10*/  FMUL R11, R44, R6 ;  /* 0x000000062c0b7220 */ /* 0x004fe20000400000 */
[----:B------:R-:W-:Y:S02]  /*3c20*/  ISETP.GT.AND P5, PT, R9, RZ, P0 ;  /* 0x000000ff0900720c */ /* 0x000fe400007a4270 */
[----:B------:R1:W-:Y:S01]  /*3c30*/  @P2 STG.E desc[UR14][R14.64], R43 ;  /* 0x0000002b0e002986 */ /* 0x0003e2000c10190e */
[----:B------:R-:W-:Y:S01]  /*3c40*/  IMAD.X R17, R57, 0x1, R21, P6 ;  /* 0x0000000139117824 */ /* 0x000fe200030e0615 */
[----:B------:R-:W-:-:S02]  /*3c50*/  IADD3 R18, P2, R59, R22, RZ ;  /* 0x000000163b127210 */ /* 0x000fc40007f5e0ff */
[----:B------:R-:W-:Y:S01]  /*3c60*/  ISETP.GT.AND P1, PT, R9, 0x8, P1 ;  /* 0x000000080900780c */ /* 0x000fe20000f24270 */
[----:B0-----:R-:W-:Y:S01]  /*3c70*/  FMUL R25, R46, R6 ;  /* 0x000000062e197220 */ /* 0x001fe20000400000 */
[----:B------:R-:W-:Y:S01]  /*3c80*/  @P4 STG.E desc[UR14][R16.64], R11 ;  /* 0x0000000b10004986 */ /* 0x000fe2000c10190e */
[----:B------:R-:W-:Y:S01]  /*3c90*/  IADD3 R12, P4, R61, R20, RZ ;  /* 0x000000143d0c7210 */ /* 0x000fe20007f9e0ff */
[----:B------:R-:W-:Y:S01]  /*3ca0*/  IMAD.X R19, R57, 0x1, R23, P2 ;  /* 0x0000000139137824 */ /* 0x000fe200010e0617 */
[----:B------:R-:W-:Y:S02]  /*3cb0*/  ISETP.GT.AND P0, PT, R9, 0x8, P0 ;  /* 0x000000080900780c */ /* 0x000fe40000704270 */
[----:B------:R-:W-:Y:S01]  /*3cc0*/  ISETP.GT.AND P2, PT, R10, 0x30, PT ;  /* 0x000000300a00780c */ /* 0x000fe20003f44270 */
[----:B------:R-:W-:Y:S01]  /*3cd0*/  IMAD.X R13, R63, 0x1, R21, P4 ;  /* 0x000000013f0d7824 */ /* 0x000fe200020e0615 */
[----:B------:R-:W-:Y:S01]  /*3ce0*/  @P5 STG.E desc[UR14][R18.64], R45 ;  /* 0x0000002d12005986 */ /* 0x000fe2000c10190e */
[----:B-1----:R-:W-:-:S02]  /*3cf0*/  IADD3 R14, P5, R61, R22, RZ ;  /* 0x000000163d0e7210 */ /* 0x002fc40007fbe0ff */
[----:B------:R-:W-:Y:S01]  /*3d00*/  ISETP.GT.AND P4, PT, R9, RZ, P2 ;  /* 0x000000ff0900720c */ /* 0x000fe20001784270 */
[----:B------:R0:W-:Y:S01]  /*3d10*/  @P1 STG.E desc[UR14][R12.64], R25 ;  /* 0x000000190c001986 */ /* 0x0001e2000c10190e */
[----:B------:R-:W-:Y:S01]  /*3d20*/  IADD3 R20, P6, R59, R16, RZ ;  /* 0x000000103b147210 */ /* 0x000fe20007fde0ff */
[----:B------:R-:W-:Y:S01]  /*3d30*/  IMAD.X R15, R63, 0x1, R23, P5 ;  /* 0x000000013f0f7824 */ /* 0x000fe200028e0617 */
[----:B------:R-:W-:-:S03]  /*3d40*/  ISETP.GT.AND P1, PT, R10, 0x31, PT ;  /* 0x000000310a00780c */ /* 0x000fc60003f24270 */
[----:B------:R-:W-:Y:S01]  /*3d50*/  IMAD.X R21, R57, 0x1, R17, P6 ;  /* 0x0000000139157824 */ /* 0x000fe200030e0611 */
[C---:B------:R-:W-:Y:S01]  /*3d60*/  ISETP.GT.AND P5, PT, R9.reuse, RZ, P1 ;  /* 0x000000ff0900720c */ /* 0x040fe20000fa4270 */
[----:B------:R1:W-:Y:S01]  /*3d70*/  @P0 STG.E desc[UR14][R14.64], R47 ;  /* 0x0000002f0e000986 */ /* 0x0003e2000c10190e */
[----:B------:R-:W-:Y:S02]  /*3d80*/  ISETP.GT.AND P6, PT, R9, 0x8, P2 ;  /* 0x000000080900780c */ /* 0x000fe400017c4270 */
        /* <DEDUP_REMOVED lines=8> */
[----:B------:R-:W-:-:S02]  /*3e10*/  ISETP.GT.AND P2, PT, R10, 0x39, PT ;  /* 0x000000390a00780c */ /* 0x000fc40003f44270 */
[----:B------:R-:W-:Y:S01]  /*3e20*/  IADD3 R10, P4, R61, R18, RZ ;  /* 0x000000123d0a7210 */ /* 0x000fe20007f9e0ff */
[----:B------:R-:W-:Y:S01]  /*3e30*/  @P5 STG.E desc[UR14][R22.64], R49 ;  /* 0x0000003116005986 */ /* 0x000fe2000c10190e */
[----:B-1----:R-:W-:-:S03]  /*3e40*/  IADD3 R14, P5, R59, R20, RZ ;  /* 0x000000143b0e7210 */ /* 0x002fc60007fbe0ff */
[----:B------:R-:W-:Y:S01]  /*3e50*/  IMAD.X R11, R63, 0x1, R19, P4 ;  /* 0x000000013f0b7824 */ /* 0x000fe200020e0613 */
[----:B------:R-:W-:Y:S01]  /*3e60*/  IADD3 R18, P4, R61, R20, RZ ;  /* 0x000000143d127210 */ /* 0x000fe20007f9e0ff */
[----:B------:R0:W-:Y:S01]  /*3e70*/  @P6 STG.E desc[UR14][R12.64], R25 ;  /* 0x000000190c006986 */ /* 0x0001e2000c10190e */
[--C-:B------:R-:W-:Y:S01]  /*3e80*/  IMAD.X R15, R57, 0x1, R21.reuse, P5 ;  /* 0x00000001390f7824 */ /* 0x100fe200028e0615 */
[----:B------:R-:W-:Y:S02]  /*3e90*/  ISETP.GT.AND P6, PT, R9, RZ, P0 ;  /* 0x000000ff0900720c */ /* 0x000fe400007c4270 */
[----:B------:R-:W-:Y:S01]  /*3ea0*/  IADD3 R16, P5, R59, R22, RZ ;  /* 0x000000163b107210 */ /* 0x000fe20007fbe0ff */
[----:B------:R-:W-:Y:S01]  /*3eb0*/  IMAD.X R19, R63, 0x1, R21, P4 ;  /* 0x000000013f137824 */ /* 0x000fe200020e0615 */
[C---:B------:R-:W-:Y:S01]  /*3ec0*/  ISETP.GT.AND P4, PT, R9.reuse, RZ, P2 ;  /* 0x000000ff0900720c */ /* 0x040fe20001784270 */
[-C--:B--2---:R-:W-:Y:S01]  /*3ed0*/  FMUL R21, R54, R6.reuse ;  /* 0x0000000636157220 */ /* 0x084fe20000400000 */
[----:B------:R-:W-:Y:S01]  /*3ee0*/  ISETP.GT.AND P0, PT, R9, 0x8, P0 ;  /* 0x000000080900780c */ /* 0x000fe20000704270 */
[--C-:B------:R-:W-:Y:S01]  /*3ef0*/  IMAD.X R17, R57, 0x1, R23.reuse, P5 ;  /* 0x0000000139117824 */ /* 0x100fe200028e0617 */
[----:B------:R-:W-:Y:S01]  /*3f00*/  ISETP.GT.AND P2, PT, R9, 0x8, P2 ;  /* 0x000000080900780c */ /* 0x000fe20001744270 */
[----:B------:R-:W-:Y:S01]  /*3f10*/  FMUL R9, R52, R6 ;  /* 0x0000000634097220 */ /* 0x000fe20000400000 */
[----:B0-----:R-:W-:Y:S01]  /*3f20*/  IADD3 R12, P5, R61, R22, RZ ;  /* 0x000000163d0c7210 */ /* 0x001fe20007fbe0ff */
[----:B------:R0:W-:Y:S04]  /*3f30*/  @P1 STG.E desc[UR14][R10.64], R51 ;  /* 0x000000330a001986 */ /* 0x0001e8000c10190e */
[----:B------:R-:W-:Y:S01]  /*3f40*/  IMAD.X R13, R63, 0x1, R23, P5 ;  /* 0x000000013f0d7824 */ /* 0x000fe200028e0617 */
[----:B------:R0:W-:Y:S04]  /*3f50*/  @P6 STG.E desc[UR14][R14.64], R9 ;  /* 0x000000090e006986 */ /* 0x0001e8000c10190e */
[----:B------:R0:W-:Y:S04]  /*3f60*/  @P4 STG.E desc[UR14][R16.64], R53 ;  /* 0x0000003510004986 */ /* 0x0001e8000c10190e */
[----:B------:R0:W-:Y:S04]  /*3f70*/  @P0 STG.E desc[UR14][R18.64], R21 ;  /* 0x0000001512000986 */ /* 0x0001e8000c10190e */
[----:B------:R0:W-:Y:S02]  /*3f80*/  @P2 STG.E desc[UR14][R12.64], R55 ;  /* 0x000000370c002986 */ /* 0x0001e4000c10190e */
.L_x_81:
[----:B------:R-:W-:Y:S05]  /*3f90*/  BSYNC B0 ;  /* 0x0000000000007941 */ /* 0x000fea0003800000 */
.L_x_21:
[----:B------:R-:W-:Y:S01]  /*3fa0*/  ULDC UR8, c[0x0][0xc] ;  /* 0x0000030000087ab9 */ /* 0x000fe20000000800 */
[----:B------:R-:W-:Y:S01]  /*3fb0*/  ULDC UR9, c[0x0][0x10] ;  /* 0x0000040000097ab9 */ /* 0x000fe20000000800 */
[----:B0-----:R-:W0:Y:S01]  /*3fc0*/  LDC R9, c[0x0][0x14] ;  /* 0x00000500ff097b82 */ /* 0x001e220000000800 */
[----:B------:R-:W-:Y:S01]  /*3fd0*/  UIMAD.WIDE.U32 UR8, UR8, UR9, URZ ;  /* 0x00000009080872a5 */ /* 0x000fe2000f8e003f */
[----:B------:R-:W-:Y:S02]  /*3fe0*/  IMAD.MOV.U32 R10, RZ, RZ, R0 ;  /* 0x000000ffff0a7224 */ /* 0x000fe400078e0000 */
[----:B------:R-:W-:Y:S02]  /*3ff0*/  IMAD.MOV.U32 R11, RZ, RZ, R5 ;  /* 0x000000ffff0b7224 */ /* 0x000fe400078e0005 */
[----:B--2---:R-:W-:Y:S02]  /*4000*/  IMAD.MOV.U32 R16, RZ, RZ, -0x1 ;  /* 0xffffffffff107424 */ /* 0x004fe400078e00ff */
[----:B0-----:R-:W-:-:S04]  /*4010*/  IMAD.WIDE.U32 R10, R9, UR8, R10 ;  /* 0x00000008090a7c25 */ /* 0x001fc8000f8e000a */
[----:B------:R-:W-:Y:S01]  /*4020*/  IMAD R5, R9, UR9, RZ ;  /* 0x0000000909057c24 */ /* 0x000fe2000f8e02ff */
[----:B------:R-:W-:Y:S01]  /*4030*/  ULDC.64 UR8, c[0x0][0x750] ;  /* 0x0001d40000087ab9 */ /* 0x000fe20000000a00 */
[----:B------:R-:W-:Y:S01]  /*4040*/  PRMT R9, RZ, 0x7610, R9 ;  /* 0x00007610ff097816 */ /* 0x000fe20000000009 */
[----:B------:R-:W-:Y:S01]  /*4050*/  IMAD.MOV.U32 R0, RZ, RZ, R10 ;  /* 0x000000ffff007224 */ /* 0x000fe200078e000a */
[----:B------:R-:W-:Y:S01]  /*4060*/  ISETP.GE.U32.AND P0, PT, R10, UR8, PT ;  /* 0x000000080a007c0c */ /* 0x000fe2000bf06070 */
[----:B------:R-:W-:Y:S02]  /*4070*/  IMAD.IADD R5, R11, 0x1, R5 ;  /* 0x000000010b057824 */ /* 0x000fe400078e0205 */
[----:B------:R-:W-:-:S03]  /*4080*/  IMAD.MOV.U32 R11, RZ, RZ, -0x1 ;  /* 0xffffffffff0b7424 */ /* 0x000fc600078e00ff */
[----:B------:R-:W-:-:S13]  /*4090*/  ISETP.GE.U32.AND.EX P0, PT, R5, UR9, PT, P0 ;  /* 0x0000000905007c0c */ /* 0x000fda000bf06100 */
[----:B------:R-:W-:Y:S05]  /*40a0*/  @P0 BRA `(.L_x_82) ;  /* 0x00000004006c0947 */ /* 0x000fea0003800000 */
[----:B---3--:R-:W0:Y:S01]  /*40b0*/  S2R R20, SR_CTAID.X ;  /* 0x0000000000147919 */ /* 0x008e220000002500 */
[----:B------:R-:W2:Y:S01]  /*40c0*/  LDC.64 R14, c[0x0][0x728] ;  /* 0x0001ca00ff0e7b82 */ /* 0x000ea20000000a00 */
[----:B------:R-:W-:Y:S01]  /*40d0*/  ULDC UR7, c[0x0][0x150] ;  /* 0x0000540000077ab9 */ /* 0x000fe20000000800 */
[----:B----4-:R-:W-:Y:S01]  /*40e0*/  IMAD.MOV.U32 R12, RZ, RZ, R0 ;  /* 0x000000ffff0c7224 */ /* 0x010fe200078e0000 */
[----:B------:R-:W3:Y:S01]  /*40f0*/  S2R R22, SR_CTAID.Y ;  /* 0x0000000000167919 */ /* 0x000ee20000002600 */
[----:B------:R-:W-:-:S04]  /*4100*/  IMAD.MOV.U32 R13, RZ, RZ, R5 ;  /* 0x000000ffff0d7224 */ /* 0x000fc800078e0005 */
[----:B------:R-:W4:Y:S08]  /*4110*/  LDC R23, c[0x0][0x144] ;  /* 0x00005100ff177b82 */ /* 0x000f300000000800 */
[----:B------:R-:W1:Y:S08]  /*4120*/  LDC R16, c[0x0][0x730] ;  /* 0x0001cc00ff107b82 */ /* 0x000e700000000800 */
[----:B------:R-:W1:Y:S01]  /*4130*/  LDC.64 R18, c[0x0][0x720] ;  /* 0x0001c800ff127b82 */ /* 0x000e620000000a00 */
[----:B--2---:R-:W-:-:S04]  /*4140*/  ISETP.NE.U32.AND P0, PT, R14, RZ, PT ;  /* 0x000000ff0e00720c */ /* 0x004fc80003f05070 */
[----:B------:R-:W-:Y:S02]  /*4150*/  ISETP.NE.AND.EX P0, PT, R15, RZ, PT, P0 ;  /* 0x000000ff0f00720c */ /* 0x000fe40003f05300 */
[----:B0-----:R-:W-:-:S05]  /*4160*/  I2FP.F32.U32 R8, R20 ;  /* 0x0000001400087245 */ /* 0x001fca0000201000 */
[----:B------:R-:W-:-:S04]  /*4170*/  FMUL R8, R8, UR7 ;  /* 0x0000000708087c20 */ /* 0x000fc80008400000 */
[----:B------:R0:W2:Y:S02]  /*4180*/  F2I.U32.TRUNC.NTZ R21, R8 ;  /* 0x0000000800157305 */ /* 0x0000a4000020f000 */
[----:B---34-:R-:W-:Y:S05]  /*4190*/  @!P0 BRA `(.L_x_83) ;  /* 0x0000000000288947 */ /* 0x018fea0003800000 */
[----:B------:R-:W3:Y:S02]  /*41a0*/  LDC R9, c[0x0][0x734] ;  /* 0x0001cd00ff097b82 */ /* 0x000ee40000000800 */
[----:B---3--:R-:W-:-:S05]  /*41b0*/  IADD3 R13, P0, R0, R9, RZ ;  /* 0x00000009000d7210 */ /* 0x008fca0007f1e0ff */
[----:B------:R-:W-:-:S04]  /*41c0*/  IMAD.X R17, RZ, RZ, R5, P0 ;  /* 0x000000ffff117224 */ /* 0x000fc800000e0605 */
[----:B0-----:R-:W-:-:S04]  /*41d0*/  IMAD.WIDE.U32 R8, R17, R14, RZ ;  /* 0x0000000e11087225 */ /* 0x001fc800078e00ff */
[----:B------:R-:W-:-:S04]  /*41e0*/  IMAD.WIDE.U32 R10, P0, R13, R15, R8 ;  /* 0x0000000f0d0a7225 */ /* 0x000fc80007800008 */
[----:B------:R-:W-:-:S04]  /*41f0*/  IMAD.WIDE.U32 R8, R13, R14, RZ ;  /* 0x0000000e0d087225 */ /* 0x000fc800078e00ff */
[----:B------:R-:W-:Y:S01]  /*4200*/  IMAD.X R13, RZ, RZ, RZ, P0 ;  /* 0x000000ffff0d7224 */ /* 0x000fe200000e06ff */
[----:B------:R-:W-:Y:S01]  /*4210*/  IADD3 RZ, P0, R9, R10, RZ ;  /* 0x0000000a09ff7210 */ /* 0x000fe20007f1e0ff */
[----:B------:R-:W-:-:S04]  /*4220*/  IMAD.MOV.U32 R12, RZ, RZ, R11 ;  /* 0x000000ffff0c7224 */ /* 0x000fc800078e000b */
[----:B------:R-:W-:-:S08]  /*4230*/  IMAD.WIDE.U32.X R12, R17, R15, R12, P0 ;  /* 0x0000000f110c7225 */ /* 0x000fd000000e040c */
.L_x_83:
[-CC-:B-1----:R-:W-:Y:S01]  /*4240*/  SHF.R.U64 R17, R12, R16.reuse, R13.reuse ;  /* 0x000000100c117219 */ /* 0x182fe2000000120d */
[----:B------:R-:W1:Y:S01]  /*4250*/  LDC.64 R28, c[0x0][0x740] ;  /* 0x0001d000ff1c7b82 */ /* 0x000e620000000a00 */
[----:B0-----:R-:W-:Y:S01]  /*4260*/  SHF.R.U32.HI R8, RZ, R16, R13 ;  /* 0x00000010ff087219 */ /* 0x001fe2000001160d */
[----:B--2---:R-:W-:Y:S01]  /*4270*/  IMAD.MOV R21, RZ, RZ, -R21 ;  /* 0x000000ffff157224 */ /* 0x004fe200078e0a15 */
[----:B------:R-:W-:Y:S01]  /*4280*/  IADD3 R11, P0, RZ, -R17, RZ ;  /* 0x80000011ff0b7210 */ /* 0x000fe20007f1e0ff */
[----:B------:R-:W-:Y:S01]  /*4290*/  ULDC UR7, c[0x0][0x154] ;  /* 0x0000550000077ab9 */ /* 0x000fe20000000800 */
[----:B------:R-:W-:Y:S02]  /*42a0*/  IMAD.MOV.U32 R13, RZ, RZ, 0x1 ;  /* 0x00000001ff0d7424 */ /* 0x000fe400078e00ff */
[----:B------:R-:W-:Y:S01]  /*42b0*/  IMAD R23, R23, R21, R20 ;  /* 0x0000001517177224 */ /* 0x000fe200078e0214 */
[----:B------:R-:W0:Y:S01]  /*42c0*/  LDC R12, c[0x0][0x718] ;  /* 0x0001c600ff0c7b82 */ /* 0x000e220000000800 */
[----:B------:R-:W-:-:S02]  /*42d0*/  IMAD.X R9, RZ, RZ, ~R8, P0 ;  /* 0x000000ffff097224 */ /* 0x000fc400000e0e08 */
[----:B------:R-:W-:Y:S02]  /*42e0*/  IMAD.MOV.U32 R8, RZ, RZ, R0 ;  /* 0x000000ffff087224 */ /* 0x000fe400078e0000 */
[-C--:B------:R-:W-:Y:S02]  /*42f0*/  IMAD R10, R9, R18.reuse, RZ ;  /* 0x00000012090a7224 */ /* 0x080fe400078e02ff */
[----:B------:R-:W-:Y:S01]  /*4300*/  IMAD.MOV.U32 R9, RZ, RZ, R5 ;  /* 0x000000ffff097224 */ /* 0x000fe200078e0005 */
[----:B------:R-:W2:Y:S01]  /*4310*/  LDC R24, c[0x0][0x708] ;  /* 0x0001c200ff187b82 */ /* 0x000ea20000000800 */
[----:B------:R-:W-:-:S04]  /*4320*/  IMAD.WIDE.U32 R8, R11, R18, R8 ;  /* 0x000000120b087225 */ /* 0x000fc800078e0008 */
[----:B------:R-:W-:-:S03]  /*4330*/  IMAD R11, R11, R19, R10 ;  /* 0x000000130b0b7224 */ /* 0x000fc600078e020a */
[----:B------:R-:W3:Y:S01]  /*4340*/  LDC R26, c[0x0][0x758] ;  /* 0x0001d600ff1a7b82 */ /* 0x000ee20000000800 */
[----:B------:R-:W-:Y:S01]  /*4350*/  I2FP.F32.U32 R10, R22 ;  /* 0x00000016000a7245 */ /* 0x000fe20000201000 */
[----:B------:R-:W-:Y:S01]  /*4360*/  IMAD.IADD R9, R9, 0x1, R11 ;  /* 0x0000000109097824 */ /* 0x000fe200078e020b */
[----:B-1----:R-:W-:Y:S01]  /*4370*/  ISETP.NE.U32.AND P0, PT, R28, RZ, PT ;  /* 0x000000ff1c00720c */ /* 0x002fe20003f05070 */
[----:B------:R-:W-:Y:S02]  /*4380*/  IMAD.MOV.U32 R11, RZ, RZ, -0x1 ;  /* 0xffffffffff0b7424 */ /* 0x000fe400078e00ff */
[----:B------:R-:W-:Y:S02]  /*4390*/  FMUL R10, R10, UR7 ;  /* 0x000000070a0a7c20 */ /* 0x000fe40008400000 */
[----:B------:R-:W1:Y:S01]  /*43a0*/  LDC R21, c[0x0][0x148] ;  /* 0x00005200ff157b82 */ /* 0x000e620000000800 */
[----:B0-----:R-:W-:Y:S01]  /*43b0*/  SHF.R.U64 R16, R8, R12, R9 ;  /* 0x0000000c08107219 */ /* 0x001fe20000001209 */
[----:B------:R0:W4:Y:S01]  /*43c0*/  F2I.U32.TRUNC.NTZ R19, R10 ;  /* 0x0000000a00137305 */ /* 0x000122000020f000 */
[----:B------:R-:W-:-:S02]  /*43d0*/  ISETP.NE.AND.EX P0, PT, R29, RZ, PT, P0 ;  /* 0x000000ff1d00720c */ /* 0x000fc40003f05300 */
[----:B------:R-:W-:-:S03]  /*43e0*/  SHF.R.U32.HI R9, RZ, R12, R9 ;  /* 0x0000000cff097219 */ /* 0x000fc60000011609 */
[----:B------:R-:W0:Y:S01]  /*43f0*/  LDC R20, c[0x0][0x700] ;  /* 0x0001c000ff147b82 */ /* 0x000e220000000800 */
[-CC-:B--2---:R-:W-:Y:S02]  /*4400*/  SHF.R.U64 R14, R16, R24.reuse, R9.reuse ;  /* 0x00000018100e7219 */ /* 0x184fe40000001209 */
[----:B------:R-:W-:-:S05]  /*4410*/  SHF.R.U32.HI R9, RZ, R24, R9 ;  /* 0x00000018ff097219 */ /* 0x000fca0000011609 */
[----:B------:R-:W2:Y:S01]  /*4420*/  LDC R27, c[0x0][0x748] ;  /* 0x0001d200ff1b7b82 */ /* 0x000ea20000000800 */
[-CC-:B---3--:R-:W-:Y:S02]  /*4430*/  SHF.R.U64 R18, R14, R26.reuse, R9.reuse ;  /* 0x0000001a0e127219 */ /* 0x188fe40000001209 */
[-C--:B------:R-:W-:Y:S02]  /*4440*/  SHF.L.U32 R11, R11, R26.reuse, RZ ;  /* 0x0000001a0b0b7219 */ /* 0x080fe400000006ff */
[-C--:B------:R-:W-:Y:S01]  /*4450*/  SHF.R.U32.HI R9, RZ, R26.reuse, R9 ;  /* 0x0000001aff097219 */ /* 0x080fe20000011609 */
[----:B------:R-:W-:Y:S01]  /*4460*/  IMAD.MOV.U32 R8, RZ, RZ, R18 ;  /* 0x000000ffff087224 */ /* 0x000fe200078e0012 */
[----:B------:R-:W-:Y:S01]  /*4470*/  SHF.L.U32 R26, R13, R26, RZ ;  /* 0x0000001a0d1a7219 */ /* 0x000fe200000006ff */
[----:B------:R-:W3:Y:S01]  /*4480*/  LDC R30, c[0x0][0x738] ;  /* 0x0001ce00ff1e7b82 */ /* 0x000ee20000000800 */
[----:B------:R-:W-:-:S07]  /*4490*/  LOP3.LUT R25, RZ, R11, RZ, 0x33, !PT ;  /* 0x0000000bff197212 */ /* 0x000fce00078e33ff */
[----:B------:R-:W0:Y:S01]  /*44a0*/  LDC R31, c[0x0][0x710] ;  /* 0x0001c400ff1f7b82 */ /* 0x000e220000000800 */
[----:B----4-:R-:W-:Y:S05]  /*44b0*/  @!P0 BRA `(.L_x_84) ;  /* 0x0000000000288947 */ /* 0x010fea0003800000 */
[----:B------:R-:W4:Y:S02]  /*44c0*/  LDC R13, c[0x0][0x74c] ;  /* 0x0001d300ff0d7b82 */ /* 0x000f240000000800 */
[----:B----4-:R-:W-:-:S05]  /*44d0*/  IADD3 R13, P0, R18, R13, RZ ;  /* 0x0000000d120d7210 */ /* 0x010fca0007f1e0ff */
[----:B------:R-:W-:-:S04]  /*44e0*/  IMAD.X R15, RZ, RZ, R9, P0 ;  /* 0x000000ffff0f7224 */ /* 0x000fc800000e0609 */
[----:B------:R-:W-:-:S04]  /*44f0*/  IMAD.WIDE.U32 R8, R15, R28, RZ ;  /* 0x0000001c0f087225 */ /* 0x000fc800078e00ff */
[----:B0-----:R-:W-:-:S04]  /*4500*/  IMAD.WIDE.U32 R10, P0, R13, R29, R8 ;  /* 0x0000001d0d0a7225 */ /* 0x001fc80007800008 */
[----:B------:R-:W-:-:S04]  /*4510*/  IMAD.WIDE.U32 R8, R13, R28, RZ ;  /* 0x0000001c0d087225 */ /* 0x000fc800078e00ff */
[----:B------:R-:W-:Y:S01]  /*4520*/  IMAD.X R13, RZ, RZ, RZ, P0 ;  /* 0x000000ffff0d7224 */ /* 0x000fe200000e06ff */
[----:B------:R-:W-:Y:S01]  /*4530*/  IADD3 RZ, P0, R9, R10, RZ ;  /* 0x0000000a09ff7210 */ /* 0x000fe20007f1e0ff */
[----:B------:R-:W-:-:S04]  /*4540*/  IMAD.MOV.U32 R12, RZ, RZ, R11 ;  /* 0x000000ffff0c7224 */ /* 0x000fc800078e000b */
[----:B------:R-:W-:-:S08]  /*4550*/  IMAD.WIDE.U32.X R8, R15, R29, R12, P0 ;  /* 0x0000001d0f087225 */ /* 0x000fd000000e040c */
.L_x_84:
[----:B--2---:R-:W-:Y:S01]  /*4560*/  SHF.R.U64 R8, R8, R27, R9 ;  /* 0x0000001b08087219 */ /* 0x004fe20000001209 */
[----:B0-----:R-:W-:Y:S01]  /*4570*/  VIADD R13, R20, 0xffffffff ;  /* 0xffffffff140d7836 */ /* 0x001fe20000000000 */
[----:B------:R-:W-:Y:S01]  /*4580*/  LOP3.LUT R11, R14, R25, RZ, 0xc0, !PT ;  /* 0x000000190e0b7212 */ /* 0x000fe200078ec0ff */
[----:B------:R-:W-:Y:S02]  /*4590*/  IMAD.MOV R19, RZ, RZ, -R19 ;  /* 0x000000ffff137224 */ /* 0x000fe400078e0a13 */
[----:B------:R-:W-:Y:S01]  /*45a0*/  IMAD.MOV R9, RZ, RZ, -R8 ;  /* 0x000000ffff097224 */ /* 0x000fe200078e0a08 */
[----:B------:R-:W-:Y:S01]  /*45b0*/  LOP3.LUT R16, R16, R13, RZ, 0xc0, !PT ;  /* 0x0000000d10107212 */ /* 0x000fe200078ec0ff */
[----:B-1----:R-:W-:Y:S02]  /*45c0*/  @P3 IMAD R23, R21, R19, R22 ;  /* 0x0000001315173224 */ /* 0x002fe400078e0216 */
[----:B------:R-:W-:Y:S02]  /*45d0*/  IMAD R8, R26, R8, R11 ;  /* 0x000000081a087224 */ /* 0x000fe400078e020b */
[----:B---3--:R-:W-:-:S02]  /*45e0*/  IMAD R9, R9, R30, R18 ;  /* 0x0000001e09097224 */ /* 0x008fc400078e0212 */
[----:B------:R-:W-:Y:S02]  /*45f0*/  IMAD R8, R8, R31, R23 ;  /* 0x0000001f08087224 */ /* 0x000fe400078e0217 */
[----:B------:R-:W-:Y:S02]  /*4600*/  IMAD R11, R9, R20, R16 ;  /* 0x00000014090b7224 */ /* 0x000fe400078e0210 */
[----:B------:R-:W-:-:S03]  /*4610*/  IMAD.MOV.U32 R10, RZ, RZ, 0x1 ;  /* 0x00000001ff0a7424 */ /* 0x000fc600078e00ff */
[----:B------:R-:W-:Y:S02]  /*4620*/  SEL R16, R11, R8, !P3 ;  /* 0x000000080b107207 */ /* 0x000fe40005800000 */
[----:B------:R-:W-:Y:S01]  /*4630*/  SEL R8, R8, R11, !P3 ;  /* 0x0000000b08087207 */ /* 0x000fe20005800000 */
[----:B------:R-:W-:Y:S01]  /*4640*/  IMAD.MOV.U32 R11, RZ, RZ, R17 ;  /* 0x000000ffff0b7224 */ /* 0x000fe200078e0011 */
[----:B------:R-:W-:-:S07]  /*4650*/  PRMT R9, R10, 0x7610, R9 ;  /* 0x000076100a097816 */ /* 0x000fce0000000009 */
.L_x_82:
[----:B------:R-:W-:Y:S01]  /*4660*/  LOP3.LUT P0, RZ, R9, 0xff, RZ, 0xc0, !PT ;  /* 0x000000ff09ff7812 */ /* 0x000fe2000780c0ff */
[----:B----4-:R-:W-:-:S12]  /*4670*/  IMAD.MOV.U32 R12, RZ, RZ, R8 ;  /* 0x000000ffff0c7224 */ /* 0x010fd800078e0008 */
[----:B------:R-:W-:Y:S05]  /*4680*/  @P0 BRA `(.L_x_85) ;  /* 0xffffffc800480947 */ /* 0x000fea000383ffff */
[----:B------:R-:W-:Y:S05]  /*4690*/  EXIT ;  /* 0x000000000000794d */ /* 0x000fea0003800000 */
.L_x_3:
[----:B0-----:R-:W-:Y:S01]  /*46a0*/  ULDC.64 UR4, c[0x0][0x750] ;  /* 0x0001d40000047ab9 */ /* 0x001fe20000000a00 */
        /* <DEDUP_REMOVED lines=25> */
.L_x_87:
[-CC-:B------:R-:W-:Y:S01]  /*4840*/  SHF.R.U64 R16, R14, R18.reuse, R15.reuse ;  /* 0x000000120e107219 */ /* 0x180fe2000000120f */
[----:B------:R-:W0:Y:S01]  /*4850*/  LDC R22, c[0x0][0x718] ;  /* 0x0001c600ff167b82 */ /* 0x000e220000000800 */
[----:B------:R-:W-:Y:S01]  /*4860*/  SHF.R.U32.HI R3, RZ, R18, R15 ;  /* 0x00000012ff037219 */ /* 0x000fe2000001160f */
[----:B------:R-:W-:Y:S01]  /*4870*/  IMAD.MOV.U32 R10, RZ, RZ, R0 ;  /* 0x000000ffff0a7224 */ /* 0x000fe200078e0000 */
[----:B------:R-:W-:Y:S01]  /*4880*/  IADD3 R9, P0, RZ, -R16, RZ ;  /* 0x80000010ff097210 */ /* 0x000fe20007f1e0ff */
[----:B------:R-:W-:Y:S01]  /*4890*/  IMAD.MOV.U32 R11, RZ, RZ, R5 ;  /* 0x000000ffff0b7224 */ /* 0x000fe200078e0005 */
[----:B------:R-:W-:Y:S01]  /*48a0*/  I2FP.F32.U32 R12, R8 ;  /* 0x00000008000c7245 */ /* 0x000fe20000201000 */
[----:B------:R-:W-:Y:S02]  /*48b0*/  ULDC UR4, c[0x0][0x150] ;  /* 0x0000540000047ab9 */ /* 0x000fe40000000800 */
        /* <DEDUP_REMOVED lines=11> */
[----:B------:R-:W-:-:S03]  /*4970*/  IMAD.MOV.U32 R11, RZ, RZ, 0x1 ;  /* 0x00000001ff0b7424 */ /* 0x000fc600078e00ff */
[-C--:B0-----:R-:W-:Y:S02]  /*4980*/  SHF.R.U64 R14, R10, R22.reuse, R3 ;  /* 0x000000160a0e7219 */ /* 0x081fe40000001203 */
[----:B------:R-:W-:Y:S02]  /*4990*/  I2FP.F32.U32 R10, R7 ;  /* 0x00000007000a7245 */ /* 0x000fe40000201000 */
[----:B------:R-:W0:Y:S01]  /*49a0*/  LDC R12, c[0x0][0x758] ;  /* 0x0001d600ff0c7b82 */ /* 0x000e220000000800 */
[----:B-1----:R-:W-:Y:S01]  /*49b0*/  ISETP.NE.U32.AND P0, PT, R26, RZ, PT ;  /* 0x000000ff1a00720c */ /* 0x002fe20003f05070 */
[----:B---3--:R-:W-:Y:S02]  /*49c0*/  IMAD.MOV R9, RZ, RZ, -R13 ;  /* 0x000000ffff097224 */ /* 0x008fe400078e0a0d */
[----:B------:R-:W-:Y:S01]  /*49d0*/  FMUL R10, R10, UR4 ;  /* 0x000000040a0a7c20 */ /* 0x000fe20008400000 */
[----:B------:R-:W-:Y:S02]  /*49e0*/  SHF.R.U32.HI R3, RZ, R22, R3 ;  /* 0x00000016ff037219 */ /* 0x000fe40000011603 */
[----:B------:R-:W-:Y:S01]  /*49f0*/  ISETP.NE.AND.EX P0, PT, R27, RZ, PT, P0 ;  /* 0x000000ff1b00720c */ /* 0x000fe20003f05300 */
[----:B------:R1:W3:Y:S01]  /*4a00*/  F2I.U32.TRUNC.NTZ R17, R10 ;  /* 0x0000000a00117305 */ /* 0x0002e2000020f000 */
[----:B------:R-:W1:Y:S01]  /*4a10*/  LDC R24, c[0x0][0x148] ;  /* 0x00005200ff187b82 */ /* 0x000e620000000800 */
[----:B--2---:R-:W-:-:S02]  /*4a20*/  IMAD R21, R15, R9, R8 ;  /* 0x000000090f157224 */ /* 0x004fc400078e0208 */
[----:B------:R-:W-:-:S05]  /*4a30*/  IMAD.MOV.U32 R9, RZ, RZ, -0x1 ;  /* 0xffffffffff097424 */ /* 0x000fca00078e00ff */
[----:B------:R-:W2:Y:S01]  /*4a40*/  LDC R19, c[0x0][0x700] ;  /* 0x0001c000ff137b82 */ /* 0x000ea20000000800 */
[-CC-:B----4-:R-:W-:Y:S02]  /*4a50*/  SHF.R.U64 R18, R14, R20.reuse, R3.reuse ;  /* 0x000000140e127219 */ /* 0x190fe40000001203 */
[----:B------:R-:W-:-:S05]  /*4a60*/  SHF.R.U32.HI R3, RZ, R20, R3 ;  /* 0x00000014ff037219 */ /* 0x000fca0000011603 */
[----:B------:R-:W4:Y:S01]  /*4a70*/  LDC R23, c[0x0][0x748] ;  /* 0x0001d200ff177b82 */ /* 0x000f220000000800 */
[-C--:B0-----:R-:W-:Y:S02]  /*4a80*/  SHF.L.U32 R8, R9, R12.reuse, RZ ;  /* 0x0000000c09087219 */ /* 0x081fe400000006ff */
[--C-:B------:R-:W-:Y:S02]  /*4a90*/  SHF.R.U64 R20, R18, R12, R3.reuse ;  /* 0x0000000c12147219 */ /* 0x100fe40000001203 */
[----:B------:R-:W-:Y:S02]  /*4aa0*/  LOP3.LUT R29, RZ, R8, RZ, 0x33, !PT ;  /* 0x00000008ff1d7212 */ /* 0x000fe400078e33ff */
[-C--:B------:R-:W-:Y:S01]  /*4ab0*/  SHF.R.U32.HI R9, RZ, R12.reuse, R3 ;  /* 0x0000000cff097219 */ /* 0x080fe20000011603 */
[----:B------:R-:W0:Y:S01]  /*4ac0*/  LDC R25, c[0x0][0x738] ;  /* 0x0001ce00ff197b82 */ /* 0x000e220000000800 */
[----:B------:R-:W-:Y:S01]  /*4ad0*/  SHF.L.U32 R22, R11, R12, RZ ;  /* 0x0000000c0b167219 */ /* 0x000fe200000006ff */
[----:B------:R-:W-:-:S06]  /*4ae0*/  IMAD.MOV.U32 R8, RZ, RZ, R20 ;  /* 0x000000ffff087224 */ /* 0x000fcc00078e0014 */
[----:B------:R-:W0:Y:S01]  /*4af0*/  LDC R28, c[0x0][0x710] ;  /* 0x0001c400ff1c7b82 */ /* 0x000e220000000800 */
[----:B-1-3--:R-:W-:Y:S05]  /*4b00*/  @!P0 BRA `(.L_x_88) ;  /* 0x0000000000288947 */ /* 0x00afea0003800000 */
[----:B------:R-:W1:Y:S02]  /*4b10*/  LDC R3, c[0x0][0x74c] ;  /* 0x0001d300ff037b82 */ /* 0x000e640000000800 */
[----:B-1----:R-:W-:-:S05]  /*4b20*/  IADD3 R3, P0, R20, R3, RZ ;  /* 0x0000000314037210 */ /* 0x002fca0007f1e0ff */
        /* <DEDUP_REMOVED lines=8> */
.L_x_88:
[----:B----4-:R-:W-:Y:S01]  /*4bb0*/  SHF.R.U64 R8, R8, R23, R9 ;  /* 0x0000001708087219 */ /* 0x010fe20000001209 */
[----:B--2---:R-:W-:Y:S01]  /*4bc0*/  VIADD R11, R19, 0xffffffff ;  /* 0xffffffff130b7836 */ /* 0x004fe20000000000 */
[----:B------:R-:W-:Y:S01]  /*4bd0*/  LOP3.LUT R3, R18, R29, RZ, 0xc0, !PT ;  /* 0x0000001d12037212 */ /* 0x000fe200078ec0ff */
[----:B------:R-:W-:Y:S02]  /*4be0*/  IMAD.MOV R17, RZ, RZ, -R17 ;  /* 0x000000ffff117224 */ /* 0x000fe400078e0a11 */
[----:B------:R-:W-:Y:S01]  /*4bf0*/  IMAD.MOV R9, RZ, RZ, -R8 ;  /* 0x000000ffff097224 */ /* 0x000fe200078e0a08 */
[----:B------:R-:W-:Y:S01]  /*4c00*/  LOP3.LUT R10, R14, R11, RZ, 0xc0, !PT ;  /* 0x0000000b0e0a7212 */ /* 0x000fe200078ec0ff */
[----:B------:R-:W-:Y:S02]  /*4c10*/  IMAD R8, R22, R8, R3 ;  /* 0x0000000816087224 */ /* 0x000fe400078e0203 */
[----:B------:R-:W-:Y:S02]  /*4c20*/  @P3 IMAD R21, R24, R17, R7 ;  /* 0x0000001118153224 */ /* 0x000fe400078e0207 */
[----:B0-----:R-:W-:-:S02]  /*4c30*/  IMAD R3, R9, R25, R20 ;  /* 0x0000001909037224 */ /* 0x001fc400078e0214 */
[----:B------:R-:W-:Y:S02]  /*4c40*/  IMAD R14, R8, R28, R21 ;  /* 0x0000001c080e7224 */ /* 0x000fe400078e0215 */
[----:B------:R-:W-:Y:S02]  /*4c50*/  IMAD R3, R3, R19, R10 ;  /* 0x0000001303037224 */ /* 0x000fe400078e020a */
[----:B------:R-:W-:-:S03]  /*4c60*/  IMAD.MOV.U32 R7, RZ, RZ, 0x1 ;  /* 0x00000001ff077424 */ /* 0x000fc600078e00ff */
[----:B------:R-:W-:Y:S02]  /*4c70*/  SEL R17, R3, R14, !P3 ;  /* 0x0000000e03117207 */ /* 0x000fe40005800000 */
[----:B------:R-:W-:Y:S01]  /*4c80*/  SEL R14, R14, R3, !P3 ;  /* 0x000000030e0e7207 */ /* 0x000fe20005800000 */
[----:B------:R-:W-:Y:S01]  /*4c90*/  IMAD.MOV.U32 R3, RZ, RZ, R16 ;  /* 0x000000ffff037224 */ /* 0x000fe200078e0010 */
[----:B------:R-:W-:-:S07]  /*4ca0*/  PRMT R10, R7, 0x7610, R10 ;  /* 0x00007610070a7816 */ /* 0x000fce000000000a */
.L_x_86:
[----:B------:R-:W-:-:S08]  /*4cb0*/  NOP ;  /* 0x0000000000007918 */ /* 0x000fd00000000000 */
[----:B------:R-:W0:-:S00]  /*4cc0*/  USETMAXREG.DEALLOC.CTAPOOL 0x28 ;  /* 0x00000028000079c8 */ /* 0x000e0000080e0500 */
[----:B0-----:R-:W-:-:S13]  /*4cd0*/  ISETP.NE.AND P0, PT, R6, RZ, PT ;  /* 0x000000ff0600720c */ /* 0x001fda0003f05270 */
[----:B------:R-:W-:Y:S05]  /*4ce0*/  @P0 EXIT ;  /* 0x000000000000094d */ /* 0x000fea0003800000 */
[----:B------:R-:W-:Y:S01]  /*4cf0*/  LOP3.LUT P0, RZ, R10, 0xff, RZ, 0xc0, !PT ;  /* 0x000000ff0aff7812 */ /* 0x000fe2000780c0ff */
[----:B------:R-:W-:Y:S02]  /*4d00*/  IMAD.MOV.U32 R10, RZ, RZ, 0x1 ;  /* 0x00000001ff0a7424 */ /* 0x000fe400078e00ff */
[----:B------:R-:W-:-:S10]  /*4d10*/  IMAD.MOV.U32 R13, RZ, RZ, RZ ;  /* 0x000000ffff0d7224 */ /* 0x000fd400078e00ff */
[----:B------:R-:W-:Y:S05]  /*4d20*/  @!P0 BRA `(.L_x_89) ;  /* 0x0000000c00848947 */ /* 0x000fea0003800000 */
[----:B------:R-:W0:Y:S01]  /*4d30*/  LDC R6, c[0x0][0x28c] ;  /* 0x0000a300ff067b82 */ /* 0x000e220000000800 */
[----:B------:R-:W-:Y:S01]  /*4d40*/  ULDC UR5, c[0x0][0x758] ;  /* 0x0001d60000057ab9 */ /* 0x000fe20000000800 */
[----:B------:R-:W-:Y:S01]  /*4d50*/  UMOV UR7, 0xffffffff ;  /* 0xffffffff00077882 */ /* 0x000fe20000000000 */
[----:B------:R-:W-:Y:S01]  /*4d60*/  ULDC UR6, c[0x0][0xc] ;  /* 0x0000030000067ab9 */ /* 0x000fe20000000800 */
[----:B------:R-:W-:Y:S01]  /*4d70*/  USHF.L.U32 UR9, UR7, UR5, URZ ;  /* 0x0000000507097299 */ /* 0x000fe2000800063f */
[C---:B------:R-:W-:Y:S01]  /*4d80*/  LOP3.LUT P2, RZ, R2.reuse, 0x7f, RZ, 0xc0, !PT ;  /* 0x0000007f02ff7812 */ /* 0x040fe2000784c0ff */
[----:B------:R-:W-:Y:S01]  /*4d90*/  UMOV UR8, 0x1 ;  /* 0x0000000100087882 */ /* 0x000fe20000000000 */
[----:B------:R-:W-:Y:S01]  /*4da0*/  ULDC UR7, c[0x0][0x10] ;  /* 0x0000040000077ab9 */ /* 0x000fe20000000800 */
[----:B------:R-:W-:Y:S01]  /*4db0*/  LOP3.LUT P0, RZ, R2, 0x1f, RZ, 0xc0, !PT ;  /* 0x0000001f02ff7812 */ /* 0x000fe2000780c0ff */
[----:B------:R-:W-:Y:S01]  /*4dc0*/  UIMAD.WIDE.U32 UR6, UR6, UR7, URZ ;  /* 0x00000007060672a5 */ /* 0x000fe2000f8e003f */
[----:B------:R-:W-:Y:S01]  /*4dd0*/  BSSY B0, `(.L_x_89) ;  /* 0x00000d6000007945 */ /* 0x000fe20003800000 */
[----:B------:R-:W-:Y:S01]  /*4de0*/  USHF.L.U32 UR5, UR8, UR5, URZ ;  /* 0x0000000508057299 */ /* 0x000fe2000800063f */
[----:B------:R-:W-:Y:S01]  /*4df0*/  IMAD.MOV.U32 R15, RZ, RZ, 0x1 ;  /* 0x00000001ff0f7424 */ /* 0x000fe200078e00ff */
[----:B------:R-:W-:Y:S01]  /*4e00*/  LOP3.LUT R16, R4, 0x2, RZ, 0xfc, !PT ;  /* 0x0000000204107812 */ /* 0x000fe200078efcff */
[----:B------:R-:W-:Y:S01]  /*4e10*/  ULDC UR8, c[0x0][0x14] ;  /* 0x0000050000087ab9 */ /* 0x000fe20000000800 */
[----:B------:R-:W-:Y:S01]  /*4e20*/  PLOP3.LUT P0, PT, P0, P2, PT, 0x8a, 0x0 ;  /* 0x000000000000781c */ /* 0x000fe20000705172 */
[----:B------:R-:W-:Y:S01]  /*4e30*/  UIMAD.WIDE.U32 UR40, UR6, UR8, URZ ;  /* 0x00000008062872a5 */ /* 0x000fe2000f8e003f */
[----:B------:R-:W-:Y:S01]  /*4e40*/  IMAD.MOV.U32 R10, RZ, RZ, 0x1 ;  /* 0x00000001ff0a7424 */ /* 0x000fe200078e00ff */
[----:B------:R-:W-:Y:S01]  /*4e50*/  UIMAD UR7, UR7, UR8, URZ ;  /* 0x00000008070772a4 */ /* 0x000fe2000f8e023f */
[----:B------:R-:W-:Y:S01]  /*4e60*/  IMAD.MOV.U32 R13, RZ, RZ, RZ ;  /* 0x000000ffff0d7224 */ /* 0x000fe200078e00ff */
[----:B------:R-:W-:Y:S01]  /*4e70*/  ULDC UR4, c[0x0][0x700] ;  /* 0x0001c00000047ab9 */ /* 0x000fe20000000800 */
[----:B------:R-:W-:-:S02]  /*4e80*/  ULOP3.LUT UR6, URZ, UR9, URZ, 0x33, !UPT ;  /* 0x000000093f067292 */ /* 0x000fc4000f8e333f */
[----:B------:R-:W-:Y:S01]  /*4e90*/  UIADD3 UR4, UR4, -0x1, URZ ;  /* 0xffffffff04047890 */ /* 0x000fe2000fffe03f */
[----:B0-----:R-:W-:Y:S01]  /*4ea0*/  VIADD R6, R6, 0x7f ;  /* 0x0000007f06067836 */ /* 0x001fe20000000000 */
[----:B------:R-:W-:Y:S01]  /*4eb0*/  UIADD3 UR7, UR41, UR7, URZ ;  /* 0x0000000729077290 */ /* 0x000fe2000fffe03f */
[----:B------:R-:W-:-:S03]  /*4ec0*/  ULDC.64 UR42, c[0x0][0x198] ;  /* 0x00006600002a7ab9 */ /* 0x000fc60000000a00 */
[----:B------:R-:W-:-:S04]  /*4ed0*/  SHF.R.S32.HI R7, RZ, 0x1f, R6 ;  /* 0x0000001fff077819 */ /* 0x000fc80000011406 */
[----:B------:R-:W-:-:S04]  /*4ee0*/  LEA.HI R7, R7, R6, RZ, 0x7 ;  /* 0x0000000607077211 */ /* 0x000fc800078f38ff */
[----:B------:R-:W-:-:S05]  /*4ef0*/  SHF.R.S32.HI R12, RZ, 0x7, R7 ;  /* 0x00000007ff0c7819 */ /* 0x000fca0000011407 */
[----:B------:R-:W-:-:S07]  /*4f00*/  VIADD R11, R12, 0x1 ;  /* 0x000000010c0b7836 */ /* 0x000fce0000000000 */
.L_x_101:
[----:B------:R-:W-:-:S03]  /*4f10*/  UMOV UR8, 0xffffffff ;  /* 0xffffffff00087882 */ /* 0x000fc60000000000 */
[----:B------:R-:W-:Y:S05]  /*4f20*/  BRA.DIV UR8, `(.L_x_90) ;  /* 0x0000001208247947 */ /* 0x000fea000b800000 */
[----:B------:R-:W-:-:S13]  /*4f30*/  ELECT P1, URZ, PT ;  /* 0x00000000003f782f */ /* 0x000fda0003820000 */
.L_x_114:
[----:B------:R-:W0:Y:S01]  /*4f40*/  LDC R2, c[0x0][0x28c] ;  /* 0x0000a300ff027b82 */ /* 0x000e220000000800 */
[----:B------:R-:W-:Y:S01]  /*4f50*/  BSSY B1, `(.L_x_91) ;  /* 0x000004a000017945 */ /* 0x000fe20003800000 */
[----:B0-----:R-:W-:-:S13]  /*4f60*/  ISETP.LT.OR P1, PT, R2, 0x1, !P1 ;  /* 0x000000010200780c */ /* 0x001fda0004f21670 */
[----:B------:R-:W-:Y:S05]  /*4f70*/  @P1 BRA `(.L_x_92) ;  /* 0x00000004001c1947 */ /* 0x000fea0003800000 */
[C---:B------:R-:W-:Y:S02]  /*4f80*/  IMAD.SHL.U32 R23, R14.reuse, 0x100, RZ ;  /* 0x000001000e177824 */ /* 0x040fe400078e00ff */
[----:B------:R-:W-:Y:S02]  /*4f90*/  IMAD.SHL.U32 R17, R17, 0x40, RZ ;  /* 0x0000004011117824 */ /* 0x000fe400078e00ff */
[----:B------:R-:W-:Y:S02]  /*4fa0*/  IMAD.SHL.U32 R14, R14, 0x80, RZ ;  /* 0x000000800e0e7824 */ /* 0x000fe400078e00ff */
[----:B------:R-:W-:Y:S02]  /*4fb0*/  IMAD.MOV.U32 R20, RZ, RZ, RZ ;  /* 0x000000ffff147224 */ /* 0x000fe400078e00ff */
[----:B------:R-:W-:Y:S02]  /*4fc0*/  IMAD.MOV.U32 R21, RZ, RZ, 0x40 ;  /* 0x00000040ff157424 */ /* 0x000fe400078e00ff */
[----:B------:R-:W-:-:S02]  /*4fd0*/  IMAD.MOV.U32 R2, RZ, RZ, R11 ;  /* 0x000000ffff027224 */ /* 0x000fc400078e000b */
[----:B------:R-:W-:Y:S02]  /*4fe0*/  IMAD.MOV.U32 R6, RZ, RZ, R10 ;  /* 0x000000ffff067224 */ /* 0x000fe400078e000a */
[----:B------:R-:W-:Y:S02]  /*4ff0*/  IMAD.MOV.U32 R7, RZ, RZ, R13 ;  /* 0x000000ffff077224 */ /* 0x000fe400078e000d */
[----:B------:R-:W-:-:S07]  /*5000*/  IMAD.MOV.U32 R22, RZ, RZ, RZ ;  /* 0x000000ffff167224 */ /* 0x000fce00078e00ff */
.L_x_96:
[----:B------:R-:W0:Y:S01]  /*5010*/  S2R R9, SR_CgaCtaId ;  /* 0x0000000000097919 */ /* 0x000e220000008800 */
[----:B------:R-:W-:-:S04]  /*5020*/  MOV R8, 0x400 ;  /* 0x0000040000087802 */ /* 0x000fc80000000f00 */
[----:B0-----:R-:W-:Y:S02]  /*5030*/  LEA R18, R9, R8, 0x18 ;  /* 0x0000000809127211 */ /* 0x001fe400078ec0ff */
[----:B------:R-:W-:Y:S01]  /*5040*/  SHF.L.U32 R8, R6, 0x1f, RZ ;  /* 0x0000001f06087819 */ /* 0x000fe200000006ff */
[----:B------:R-:W0:Y:S02]  /*5050*/  @!P2 LDC R9, c[0x0][0x640] ;  /* 0x00019000ff09ab82 */ /* 0x000e240000000800 */
[----:B------:R-:W-:-:S04]  /*5060*/  IMAD R19, R7, 0x8, R18 ;  /* 0x0000000807137824 */ /* 0x000fc800078e0212 */
[----:B------:R-:W1:Y:S02]  /*5070*/  SYNCS.PHASECHK.TRANS64.TRYWAIT P1, [R19+URZ+0x30], R8 ;  /* 0x00003008130075a7 */ /* 0x000e64000802017f */
[----:B-1----:R-:W-:Y:S05]  /*5080*/  @!P1 BRA `(.L_x_93) ;  /* 0x0000000c00ec9947 */ /* 0x002fea0003800000 */
.L_x_115:
[----:B-1----:R-:W-:Y:S01]  /*5090*/  PRMT R8, R16, 0x9910, RZ ;  /* 0x0000991010087816 */ /* 0x002fe200000000ff */
[----:B0-----:R0:W-:Y:S03]  /*50a0*/  @!P2 SYNCS.ARRIVE.TRANS64 RZ, [R19+URZ], R9 ;  /* 0x0000000913ffa9a7 */ /* 0x0011e6000800003f */
[----:B------:R-:W-:-:S13]  /*50b0*/  ISETP.NE.AND P1, PT, R8, 0x2, PT ;  /* 0x000000020800780c */ /* 0x000fda0003f25270 */
[----:B0-----:R-:W-:Y:S05]  /*50c0*/  @P1 BRA `(.L_x_94) ;  /* 0x0000000000041947 */ /* 0x001fea0003800000 */
[----:B------:R-:W-:Y:S01]  /*50d0*/  BPT.TRAP 0x1 ;  /* 0x000000040000795c */ /* 0x000fe20000300000 */
.L_x_94:
[----:B------:R-:W-:Y:S05]  /*50e0*/  @P0 BRA `(.L_x_95) ;  /* 0x0000000000040947 */ /* 0x000fea0003800000 */
[----:B------:R-:W-:Y:S01]  /*50f0*/  BPT.TRAP 0x1 ;  /* 0x000000040000795c */ /* 0x000fe20000300000 */
.L_x_95:
[--C-:B------:R-:W-:Y:S01]  /*5100*/  IMAD R8, R7, 0x4000, R18.reuse ;  /* 0x0000400007087824 */ /* 0x100fe200078e0212 */
[----:B------:R-:W-:Y:S01]  /*5110*/  R2UR UR10, R21 ;  /* 0x00000000150a72ca */ /* 0x000fe200000e0000 */
[----:B------:R-:W-:Y:S01]  /*5120*/  IMAD R18, R7, 0x800, R18 ;  /* 0x0000080007127824 */ /* 0x000fe200078e0212 */
[----:B------:R-:W-:Y:S01]  /*5130*/  R2UR UR33, R19 ;  /* 0x00000000132172ca */ /* 0x000fe200000e0000 */
[----:B------:R-:W-:Y:S01]  /*5140*/  VIADD R2, R2, 0xffffffff ;  /* 0xffffffff02027836 */ /* 0x000fe20000000000 */
[----:B------:R-:W-:Y:S01]  /*5150*/  R2UR UR8, R8 ;  /* 0x00000000080872ca */ /* 0x000fe200000e0000 */
[----:B------:R-:W-:Y:S01]  /*5160*/  UIADD3 UR14, UP0, UR42, 0xf0, URZ ;  /* 0x000000f02a0e7890 */ /* 0x000fe2000ff1e03f */
[----:B------:R-:W-:Y:S01]  /*5170*/  R2UR UR24, R18 ;  /* 0x00000000121872ca */ /* 0x000fe200000e0000 */
[----:B------:R-:W-:Y:S01]  /*5180*/  UIADD3 UR22, UP1, UR42, 0x1f0, URZ ;  /* 0x000001f02a167890 */ /* 0x000fe2000ff3e03f */
[----:B------:R-:W-:Y:S01]  /*5190*/  R2UR UR36, R3 ;  /* 0x00000000032472ca */ /* 0x000fe200000e0000 */
[----:B------:R-:W-:Y:S01]  /*51a0*/  UIADD3 UR30, UP2, UR42, 0x2f0, URZ ;  /* 0x000002f02a1e7890 */ /* 0x000fe2000ff5e03f */
[----:B------:R-:W-:Y:S01]  /*51b0*/  R2UR UR34, R20 ;  /* 0x00000000142272ca */ /* 0x000fe200000e0000 */
[----:B------:R-:W-:Y:S01]  /*51c0*/  UIADD3.X UR15, URZ, UR43, URZ, UP0, !UPT ;  /* 0x0000002b3f0f7290 */ /* 0x000fe200087fe43f */
[----:B------:R-:W-:Y:S01]  /*51d0*/  R2UR UR35, R14 ;  /* 0x000000000e2372ca */ /* 0x000fe200000e0000 */
[----:B------:R-:W-:Y:S01]  /*51e0*/  UIADD3.X UR23, URZ, UR43, URZ, UP1, !UPT ;  /* 0x0000002b3f177290 */ /* 0x000fe20008ffe43f */
[----:B------:R-:W-:Y:S01]  /*51f0*/  R2UR UR26, R23 ;  /* 0x00000000171a72ca */ /* 0x000fe200000e0000 */
[----:B------:R-:W-:Y:S01]  /*5200*/  UIADD3 UR18, UR10, -0x40, URZ ;  /* 0xffffffc00a127890 */ /* 0x000fe2000fffe03f */
[----:B------:R-:W-:Y:S01]  /*5210*/  R2UR UR27, R22 ;  /* 0x00000000161b72ca */ /* 0x000fe200000e0000 */
[----:B------:R-:W-:Y:S01]  /*5220*/  UIADD3 UR32, UR8, 0x180, URZ ;  /* 0x0000018008207890 */ /* 0x000fe2000fffe03f */
[----:B------:R-:W-:Y:S01]  /*5230*/  R2UR UR19, R17 ;  /* 0x00000000111372ca */ /* 0x000fe200000e0000 */
[----:B------:R-:W-:Y:S01]  /*5240*/  UIADD3 UR24, UR24, 0x30180, URZ ;  /* 0x0003018018187890 */ /* 0x000fe2000fffe03f */
[----:B------:R-:W-:Y:S01]  /*5250*/  ISETP.GT.AND P4, PT, R2, 0x1, PT ;  /* 0x000000010200780c */ /* 0x000fe20003f84270 */
[----:B------:R-:W-:Y:S01]  /*5260*/  UIADD3 UR16, UR8, 0x18180, URZ ;  /* 0x0001818008107890 */ /* 0x000fe2000fffe03f */
[----:B------:R-:W-:Y:S01]  /*5270*/  VIADD R7, R7, 0x1 ;  /* 0x0000000107077836 */ /* 0x000fe20000000000 */
[----:B------:R-:W-:Y:S01]  /*5280*/  UIADD3.X UR31, URZ, UR43, URZ, UP2, !UPT ;  /* 0x0000002b3f1f7290 */ /* 0x000fe200097fe43f */
[----:B------:R-:W-:Y:S01]  /*5290*/  VIADD R22, R22, 0x1 ;  /* 0x0000000116167836 */ /* 0x000fe20000000000 */
[----:B------:R-:W-:Y:S01]  /*52a0*/  UIADD3 UR8, UR8, 0x1a180, URZ ;  /* 0x0001a18008087890 */ /* 0x000fe2000fffe03f */
[----:B------:R-:W-:Y:S01]  /*52b0*/  VIADD R21, R21, 0x80 ;  /* 0x0000008015157836 */ /* 0x000fe20000000000 */
[----:B------:R-:W-:Y:S01]  /*52c0*/  UMOV UR38, 0x0 ;  /* 0x0000000000267882 */ /* 0x000fe20000000000 */
[----:B------:R-:W-:Y:S01]  /*52d0*/  UMOV UR39, 0x10000000 ;  /* 0x1000000000277882 */ /* 0x000fe20000000000 */
[C---:B------:R-:W-:Y:S01]  /*52e0*/  ISETP.NE.AND P1, PT, R7.reuse, 0x6, PT ;  /* 0x000000060700780c */ /* 0x040fe20003f25270 */
[----:B------:R-:W-:Y:S01]  /*52f0*/  UMOV UR25, UR33 ;  /* 0x0000002100197c82 */ /* 0x000fe20008000000 */
[----:B------:R-:W-:Y:S01]  /*5300*/  UMOV UR28, UR36 ;  /* 0x00000024001c7c82 */ /* 0x000fe20008000000 */
[----:B------:R0:W-:Y:S01]  /*5310*/  UTMALDG.3D [UR32], [UR14], desc[UR38] ;  /* 0x000026200e0075b4 */ /* 0x0001e20008011000 */
[----:B------:R-:W-:Y:S01]  /*5320*/  UMOV UR17, UR33 ;  /* 0x0000002100117c82 */ /* 0x000fe20008000000 */
[----:B------:R-:W-:Y:S01]  /*5330*/  UMOV UR20, UR36 ;  /* 0x0000002400147c82 */ /* 0x000fe20008000000 */
[----:B------:R-:W-:Y:S01]  /*5340*/  UMOV UR9, UR33 ;  /* 0x0000002100097c82 */ /* 0x000fe20008000000 */
[----:B------:R-:W-:Y:S01]  /*5350*/  UMOV UR11, UR19 ;  /* 0x00000013000b7c82 */ /* 0x000fe20008000000 */
[----:B------:R-:W-:Y:S01]  /*5360*/  UMOV UR12, UR36 ;  /* 0x00000024000c7c82 */ /* 0x000fe20008000000 */
[----:B------:R-:W-:Y:S01]  /*5370*/  SEL R9, RZ, 0x1, P1 ;  /* 0x00000001ff097807 */ /* 0x000fe20000800000 */
[----:B------:R-:W-:Y:S01]  /*5380*/  VIADD R20, R20, 0x40 ;  /* 0x0000004014147836 */ /* 0x000fe20000000000 */
[----:B------:R0:W-:Y:S01]  /*5390*/  UTMALDG.3D [UR24], [UR22], desc[UR38] ;  /* 0x00002618160075b4 */ /* 0x0001e20008011000 */
[----:B------:R-:W-:-:S02]  /*53a0*/  SEL R7, R7, RZ, P1 ;  /* 0x000000ff07077207 */ /* 0x000fc40000800000 */
[----:B------:R-:W-:Y:S01]  /*53b0*/  LOP3.LUT R6, R6, R9, RZ, 0x3c, !PT ;  /* 0x0000000906067212 */ /* 0x000fe200078e3cff */
[----:B------:R0:W-:Y:S01]  /*53c0*/  UTMALDG.3D [UR16], [UR30], desc[UR38] ;  /* 0x000026101e0075b4 */ /* 0x0001e20008011000 */
[----:B------:R0:W-:Y:S02]  /*53d0*/  UTMALDG.3D [UR8], [UR30], desc[UR38] ;  /* 0x000026081e0075b4 */ /* 0x0001e40008011000 */
[----:B0-----:R-:W-:Y:S05]  /*53e0*/  @P4 BRA `(.L_x_96) ;  /* 0xfffffffc00084947 */ /* 0x001fea000383ffff */
.L_x_92:
[----:B------:R-:W-:Y:S05]  /*53f0*/  BSYNC B1 ;  /* 0x0000000000017941 */ /* 0x000fea0003800000 */
.L_x_91:
[----:B------:R-:W-:Y:S01]  /*5400*/  LOP3.LUT P4, RZ, R15, 0xff, RZ, 0xc0, !PT ;  /* 0x000000ff0fff7812 */ /* 0x000fe2000788c0ff */
[----:B------:R-:W-:Y:S01]  /*5410*/  IMAD.IADD R6, R12, 0x1, R13 ;  /* 0x000000010c067824 */ /* 0x000fe200078e020d */
[----:B------:R-:W-:Y:S01]  /*5420*/  IADD3 R0, P5, R0, UR40, RZ ;  /* 0x0000002800007c10 */ /* 0x000fe2000ffbe0ff */
[----:B------:R-:W-:Y:S01]  /*5430*/  ULDC.64 UR8, c[0x0][0x750] ;  /* 0x0001d40000087ab9 */ /* 0x000fe20000000a00 */
[----:B------:R-:W-:Y:S01]  /*5440*/  BSSY B1, `(.L_x_97) ;  /* 0x000006c000017945 */ /* 0x000fe20003800000 */
[----:B------:R-:W-:Y:S01]  /*5450*/  IMAD.MOV.U32 R14, RZ, RZ, -0x1 ;  /* 0xffffffffff0e7424 */ /* 0x000fe200078e00ff */
[----:B------:R-:W-:Y:S01]  /*5460*/  ISETP.GT.U32.AND P1, PT, R6, 0x5, PT ;  /* 0x000000050600780c */ /* 0x000fe20003f24070 */
[----:B------:R-:W-:Y:S01]  /*5470*/  IMAD.MOV.U32 R17, RZ, RZ, -0x1 ;  /* 0xffffffffff117424 */ /* 0x000fe200078e00ff */
[----:B------:R-:W-:Y:S02]  /*5480*/  IADD3.X R5, R5, UR7, RZ, P5, !PT ;  /* 0x0000000705057c10 */ /* 0x000fe4000affe4ff */
[----:B------:R-:W-:-:S02]  /*5490*/  ISETP.LT.U32.AND P1, PT, R12, 0x6, P1 ;  /* 0x000000060c00780c */ /* 0x000fc40000f21070 */
[----:B------:R-:W-:Y:S01]  /*54a0*/  PRMT R15, RZ, 0x7610, R15 ;  /* 0x00007610ff0f7816 */ /* 0x000fe2000000000f */
[----:B------:R-:W0:Y:S01]  /*54b0*/  @P4 S2R R3, SR_CgaCtaId ;  /* 0x0000000000034919 */ /* 0x000e220000008800 */
[----:B------:R-:W-:-:S04]  /*54c0*/  @P4 MOV R2, 0x400 ;  /* 0x0000040000024802 */ /* 0x000fc80000000f00 */
[----:B0-----:R-:W-:Y:S01]  /*54d0*/  @P4 LEA R7, R3, R2, 0x18 ;  /* 0x0000000203074211 */ /* 0x001fe200078ec0ff */
[----:B------:R-:W-:-:S03]  /*54e0*/  IMAD.WIDE.U32 R2, R6, -0x55555555, RZ ;  /* 0xaaaaaaab06027825 */ /* 0x000fc600078e00ff */
[----:B------:R0:W-:Y:S01]  /*54f0*/  @P4 SYNCS.ARRIVE.TRANS64.A1T0 RZ, [R7+URZ+0x78], RZ ;  /* 0x000078ff07ff49a7 */ /* 0x0001e2000810003f */
[----:B------:R-:W-:Y:S02]  /*5500*/  ISETP.GE.U32.AND P4, PT, R12, 0x6, PT ;  /* 0x000000060c00780c */ /* 0x000fe40003f86070 */
[----:B------:R-:W-:Y:S02]  /*5510*/  PRMT R2, RZ, 0x7610, R2 ;  /* 0x00007610ff027816 */ /* 0x000fe40000000002 */
[----:B0-----:R-:W-:Y:S02]  /*5520*/  SHF.R.U32.HI R7, RZ, 0x2, R3 ;  /* 0x00000002ff077819 */ /* 0x001fe40000011603 */
[----:B------:R-:W-:Y:S02]  /*5530*/  SEL R3, RZ, 0x1, !P1 ;  /* 0x00000001ff037807 */ /* 0x000fe40004800000 */
[----:B------:R-:W-:Y:S01]  /*5540*/  ISETP.GE.U32.AND P1, PT, R0, UR8, PT ;  /* 0x0000000800007c0c */ /* 0x000fe2000bf26070 */
[----:B------:R-:W-:Y:S01]  /*5550*/  IMAD R13, R7, -0x6, R6 ;  /* 0xfffffffa070d7824 */ /* 0x000fe200078e0206 */
[----:B------:R-:W-:Y:S01]  /*5560*/  LOP3.LUT R10, R10, R3, RZ, 0x3c, !PT ;  /* 0x000000030a0a7212 */ /* 0x000fe200078e3cff */
[----:B------:R-:W-:Y:S01]  /*5570*/  IMAD.MOV.U32 R3, RZ, RZ, -0x1 ;  /* 0xffffffffff037424 */ /* 0x000fe200078e00ff */
[----:B------:R-:W-:-:S02]  /*5580*/  ISETP.GE.U32.AND.EX P1, PT, R5, UR9, PT, P1 ;  /* 0x0000000905007c0c */ /* 0x000fc4000bf26110 */
[----:B------:R-:W-:-:S11]  /*5590*/  @P4 LOP3.LUT R10, R10, 0x1, R7, 0x78, !PT ;  /* 0x000000010a0a4812 */ /* 0x000fd600078e7807 */
[----:B------:R-:W-:Y:S05]  /*55a0*/  @P1 BRA `(.L_x_98) ;  /* 0x0000000400541947 */ /* 0x000fea0003800000 */
[----:B------:R-:W-:Y:S01]  /*55b0*/  ULDC.64 UR8, c[0x0][0x728] ;  /* 0x0001ca0000087ab9 */ /* 0x000fe20000000a00 */
[----:B------:R-:W0:Y:S01]  /*55c0*/  S2R R17, SR_CTAID.X ;  /* 0x0000000000117919 */ /* 0x000e220000002500 */
[----:B------:R-:W-:Y:S01]  /*55d0*/  ISETP.NE.U32.AND P1, PT, RZ, UR8, PT ;  /* 0x00000008ff007c0c */ /* 0x000fe2000bf25070 */
[----:B------:R-:W-:Y:S01]  /*55e0*/  ULDC UR11, c[0x0][0x730] ;  /* 0x0001cc00000b7ab9 */ /* 0x000fe20000000800 */
[----:B------:R-:W-:Y:S01]  /*55f0*/  IMAD.MOV.U32 R2, RZ, RZ, R0 ;  /* 0x000000ffff027224 */ /* 0x000fe200078e0000 */
[----:B------:R-:W1:Y:S01]  /*5600*/  S2R R14, SR_CTAID.Y ;  /* 0x00000000000e7919 */ /* 0x000e620000002600 */
[----:B------:R-:W-:Y:S01]  /*5610*/  ISETP.NE.AND.EX P1, PT, RZ, UR9, PT, P1 ;  /* 0x00000009ff007c0c */ /* 0x000fe2000bf25310 */
[----:B------:R-:W-:-:S12]  /*5620*/  IMAD.MOV.U32 R3, RZ, RZ, R5 ;  /* 0x000000ffff037224 */ /* 0x000fd800078e0005 */
[----:B------:R-:W-:Y:S05]  /*5630*/  @!P1 BRA `(.L_x_99) ;  /* 0x0000000000289947 */ /* 0x000fea0003800000 */
[----:B------:R-:W-:Y:S02]  /*5640*/  ULDC UR10, c[0x0][0x734] ;  /* 0x0001cd00000a7ab9 */ /* 0x000fe40000000800 */
[----:B------:R-:W-:-:S05]  /*5650*/  IADD3 R9, P1, R0, UR10, RZ ;  /* 0x0000000a00097c10 */ /* 0x000fca000ff3e0ff */
[----:B------:R-:W-:-:S04]  /*5660*/  IMAD.X R19, RZ, RZ, R5, P1 ;  /* 0x000000ffff137224 */ /* 0x000fc800008e0605 */
[----:B------:R-:W-:-:S04]  /*5670*/  IMAD.WIDE.U32 R6, R19, UR8, RZ ;  /* 0x0000000813067c25 */ /* 0x000fc8000f8e00ff */
[----:B------:R-:W-:-:S04]  /*5680*/  IMAD.WIDE.U32 R6, P1, R9, UR9, R6 ;  /* 0x0000000909067c25 */ /* 0x000fc8000f820006 */
[----:B------:R-:W-:-:S04]  /*5690*/  IMAD.WIDE.U32 R8, R9, UR8, RZ ;  /* 0x0000000809087c25 */ /* 0x000fc8000f8e00ff */
[----:B------:R-:W-:Y:S01]  /*56a0*/  IMAD.X R3, RZ, RZ, RZ, P1 ;  /* 0x000000ffff037224 */ /* 0x000fe200008e06ff */
[----:B------:R-:W-:Y:S01]  /*56b0*/  IADD3 RZ, P1, R9, R6, RZ ;  /* 0x0000000609ff7210 */ /* 0x000fe20007f3e0ff */
[----:B------:R-:W-:-:S04]  /*56c0*/  IMAD.MOV.U32 R2, RZ, RZ, R7 ;  /* 0x000000ffff027224 */ /* 0x000fc800078e0007 */
[----:B------:R-:W-:-:S08]  /*56d0*/  IMAD.WIDE.U32.X R2, R19, UR9, R2, P1 ;  /* 0x0000000913027c25 */ /* 0x000fd000088e0402 */
.L_x_99:
[--C-:B------:R-:W-:Y:S01]  /*56e0*/  SHF.R.U64 R8, R2, UR11, R3.reuse ;  /* 0x0000000b02087c19 */ /* 0x100fe20008001203 */
[----:B------:R-:W-:Y:S01]  /*56f0*/  ULDC.64 UR8, c[0x0][0x720] ;  /* 0x0001c80000087ab9 */ /* 0x000fe20000000a00 */
[----:B------:R-:W-:Y:S01]  /*5700*/  SHF.R.U32.HI R2, RZ, UR11, R3 ;  /* 0x0000000bff027c19 */ /* 0x000fe20008011603 */
[----:B------:R-:W-:Y:S01]  /*5710*/  IMAD.MOV.U32 R3, RZ, RZ, R5 ;  /* 0x000000ffff037224 */ /* 0x000fe200078e0005 */
[----:B------:R-:W-:Y:S01]  /*5720*/  IADD3 R7, P1, RZ, -R8, RZ ;  /* 0x80000008ff077210 */ /* 0x000fe20007f3e0ff */
[----:B------:R-:W2:Y:S01]  /*5730*/  LDC R22, c[0x0][0x144] ;  /* 0x00005100ff167b82 */ /* 0x000ea20000000800 */
[----:B0-----:R-:W-:Y:S01]  /*5740*/  I2FP.F32.U32 R9, R17 ;  /* 0x0000001100097245 */ /* 0x001fe20000201000 */
[----:B------:R-:W-:Y:S01]  /*5750*/  ULDC.64 UR12, c[0x0][0x740] ;  /* 0x0001d000000c7ab9 */ /* 0x000fe20000000a00 */
[----:B------:R-:W-:Y:S01]  /*5760*/  ULDC UR10, c[0x0][0x708] ;  /* 0x0001c200000a7ab9 */ /* 0x000fe20000000800 */
[----:B------:R-:W-:Y:S01]  /*5770*/  IMAD.X R2, RZ, RZ, ~R2, P1 ;  /* 0x000000ffff027224 */ /* 0x000fe200008e0e02 */
[----:B------:R-:W-:-:S03]  /*5780*/  ISETP.NE.U32.AND P1, PT, RZ, UR12, PT ;  /* 0x0000000cff007c0c */ /* 0x000fc6000bf25070 */
[----:B------:R-:W-:Y:S01]  /*5790*/  IMAD R6, R2, UR8, RZ ;  /* 0x0000000802067c24 */ /* 0x000fe2000f8e02ff */
[----:B------:R-:W0:Y:S01]  /*57a0*/  LDC R19, c[0x0][0x148] ;  /* 0x00005200ff137b82 */ /* 0x000e220000000800 */
[----:B------:R-:W-:Y:S01]  /*57b0*/  IMAD.MOV.U32 R2, RZ, RZ, R0 ;  /* 0x000000ffff027224 */ /* 0x000fe200078e0000 */
[----:B------:R-:W-:-:S03]  /*57c0*/  ISETP.NE.AND.EX P1, PT, RZ, UR13, PT, P1 ;  /* 0x0000000dff007c0c */ /* 0x000fc6000bf25310 */
[----:B------:R-:W-:Y:S01]  /*57d0*/  IMAD.WIDE.U32 R2, R7, UR8, R2 ;  /* 0x0000000807027c25 */ /* 0x000fe2000f8e0002 */
[----:B------:R-:W-:-:S03]  /*57e0*/  ULDC UR8, c[0x0][0x150] ;  /* 0x0000540000087ab9 */ /* 0x000fc60000000800 */
[----:B------:R-:W-:Y:S02]  /*57f0*/  IMAD R7, R7, UR9, R6 ;  /* 0x0000000907077c24 */ /* 0x000fe4000f8e0206 */
[----:B------:R-:W-:Y:S01]  /*5800*/  FMUL R6, R9, UR8 ;  /* 0x0000000809067c20 */ /* 0x000fe20008400000 */
[----:B------:R-:W-:Y:S01]  /*5810*/  ULDC UR8, c[0x0][0x718] ;  /* 0x0001c60000087ab9 */ /* 0x000fe20000000800 */
[----:B------:R-:W-:Y:S01]  /*5820*/  ULDC UR9, c[0x0][0x154] ;  /* 0x0000550000097ab9 */ /* 0x000fe20000000800 */
[----:B------:R-:W-:-:S03]  /*5830*/  IMAD.IADD R3, R3, 0x1, R7 ;  /* 0x0000000103037824 */ /* 0x000fc600078e0207 */
[----:B------:R-:W3:Y:S02]  /*5840*/  F2I.U32.TRUNC.NTZ R6, R6 ;  /* 0x0000000600067305 */ /* 0x000ee4000020f000 */
[----:B------:R-:W-:Y:S02]  /*5850*/  SHF.R.U64 R9, R2, UR8, R3 ;  /* 0x0000000802097c19 */ /* 0x000fe40008001203 */
[----:B-1----:R-:W-:-:S05]  /*5860*/  I2FP.F32.U32 R2, R14 ;  /* 0x0000000e00027245 */ /* 0x002fca0000201000 */
[----:B------:R-:W-:Y:S01]  /*5870*/  FMUL R21, R2, UR9 ;  /* 0x0000000902157c20 */ /* 0x000fe20008400000 */
[----:B------:R-:W-:Y:S01]  /*5880*/  SHF.R.U32.HI R2, RZ, UR8, R3 ;  /* 0x00000008ff027c19 */ /* 0x000fe20008011603 */
[----:B------:R-:W-:-:S03]  /*5890*/  ULDC UR8, c[0x0][0x758] ;  /* 0x0001d60000087ab9 */ /* 0x000fc60000000800 */
[--C-:B------:R-:W-:Y:S01]  /*58a0*/  SHF.R.U64 R20, R9, UR10, R2.reuse ;  /* 0x0000000a09147c19 */ /* 0x100fe20008001202 */
[----:B------:R-:W1:Y:S01]  /*58b0*/  F2I.U32.TRUNC.NTZ R21, R21 ;  /* 0x0000001500157305 */ /* 0x000e62000020f000 */
[----:B------:R-:W-:Y:S01]  /*58c0*/  SHF.R.U32.HI R3, RZ, UR10, R2 ;  /* 0x0000000aff037c19 */ /* 0x000fe20008011602 */
[----:B---3--:R-:W-:-:S03]  /*58d0*/  IMAD.MOV R6, RZ, RZ, -R6 ;  /* 0x000000ffff067224 */ /* 0x008fc600078e0a06 */
[----:B------:R-:W-:Y:S01]  /*58e0*/  SHF.R.U64 R18, R20, UR8, R3 ;  /* 0x0000000814127c19 */ /* 0x000fe20008001203 */
[----:B--2---:R-:W-:Y:S01]  /*58f0*/  IMAD R17, R22, R6, R17 ;  /* 0x0000000616117224 */ /* 0x004fe200078e0211 */
[----:B------:R-:W-:-:S03]  /*5900*/  SHF.R.U32.HI R23, RZ, UR8, R3 ;  /* 0x00000008ff177c19 */ /* 0x000fc60008011603 */
[----:B------:R-:W-:Y:S02]  /*5910*/  IMAD.MOV.U32 R2, RZ, RZ, R18 ;  /* 0x000000ffff027224 */ /* 0x000fe400078e0012 */
[----:B------:R-:W-:Y:S01]  /*5920*/  IMAD.MOV.U32 R3, RZ, RZ, R23 ;  /* 0x000000ffff037224 */ /* 0x000fe200078e0017 */
[----:B------:R-:W-:Y:S06]  /*5930*/  @!P1 BRA `(.L_x_100) ;  /* 0x0000000000289947 */ /* 0x000fec0003800000 */
[----:B------:R-:W-:Y:S02]  /*5940*/  ULDC UR8, c[0x0][0x74c] ;  /* 0x0001d30000087ab9 */ /* 0x000fe40000000800 */
[----:B------:R-:W-:-:S05]  /*5950*/  IADD3 R3, P1, R18, UR8, RZ ;  /* 0x0000000812037c10 */ /* 0x000fca000ff3e0ff */
[----:B------:R-:W-:-:S04]  /*5960*/  IMAD.X R23, RZ, RZ, R23, P1 ;  /* 0x000000ffff177224 */ /* 0x000fc800008e0617 */
[----:B------:R-:W-:-:S04]  /*5970*/  IMAD.WIDE.U32 R6, R23, UR12, RZ ;  /* 0x0000000c17067c25 */ /* 0x000fc8000f8e00ff */
[----:B------:R-:W-:-:S04]  /*5980*/  IMAD.WIDE.U32 R6, P1, R3, UR13, R6 ;  /* 0x0000000d03067c25 */ /* 0x000fc8000f820006 */
[----:B------:R-:W-:-:S04]  /*5990*/  IMAD.WIDE.U32 R2, R3, UR12, RZ ;  /* 0x0000000c03027c25 */ /* 0x000fc8000f8e00ff */
[----:B------:R-:W-:Y:S01]  /*59a0*/  IMAD.MOV.U32 R2, RZ, RZ, R7 ;  /* 0x000000ffff027224 */ /* 0x000fe200078e0007 */
[----:B------:R-:W-:Y:S01]  /*59b0*/  IADD3 RZ, P4, R3, R6, RZ ;  /* 0x0000000603ff7210 */ /* 0x000fe20007f9e0ff */
[----:B------:R-:W-:-:S04]  /*59c0*/  IMAD.X R3, RZ, RZ, RZ, P1 ;  /* 0x000000ffff037224 */ /* 0x000fc800008e06ff */
[----:B------:R-:W-:-:S08]  /*59d0*/  IMAD.WIDE.U32.X R2, R23, UR13, R2, P4 ;  /* 0x0000000d17027c25 */ /* 0x000fd0000a0e0402 */
.L_x_100:
[----:B------:R-:W-:Y:S01]  /*59e0*/  ULDC UR8, c[0x0][0x748] ;  /* 0x0001d20000087ab9 */ /* 0x000fe20000000800 */
[----:B-1----:R-:W-:Y:S01]  /*59f0*/  IMAD.MOV R21, RZ, RZ, -R21 ;  /* 0x000000ffff157224 */ /* 0x002fe200078e0a15 */
[----:B------:R-:W-:Y:S01]  /*5a00*/  SHF.R.U64 R3, R2, UR8, R3 ;  /* 0x0000000802037c19 */ /* 0x000fe20008001203 */
[----:B------:R-:W-:Y:S01]  /*5a10*/  ULDC UR8, c[0x0][0x738] ;  /* 0x0001ce0000087ab9 */ /* 0x000fe20000000800 */
[----:B------:R-:W-:Y:S01]  /*5a20*/  LOP3.LUT R20, R20, UR6, RZ, 0xc0, !PT ;  /* 0x0000000614147c12 */ /* 0x000fe2000f8ec0ff */
[----:B0-----:R-:W-:Y:S01]  /*5a30*/  @P3 IMAD R17, R19, R21, R14 ;  /* 0x0000001513113224 */ /* 0x001fe200078e020e */
[----:B------:R-:W-:Y:S01]  /*5a40*/  ULDC UR9, c[0x0][0x710] ;  /* 0x0001c40000097ab9 */ /* 0x000fe20000000800 */
[----:B------:R-:W-:Y:S02]  /*5a50*/  IMAD.MOV R7, RZ, RZ, -R3 ;  /* 0x000000ffff077224 */ /* 0x000fe400078e0a03 */
[----:B------:R-:W-:Y:S01]  /*5a60*/  IMAD R14, R3, UR5, R20 ;  /* 0x00000005030e7c24 */ /* 0x000fe2000f8e0214 */
[----:B------:R-:W-:Y:S01]  /*5a70*/  LOP3.LUT R3, R9, UR4, RZ, 0xc0, !PT ;  /* 0x0000000409037c12 */ /* 0x000fe2000f8ec0ff */
[----:B------:R-:W-:Y:S01]  /*5a80*/  IMAD R18, R7, UR8, R18 ;  /* 0x0000000807127c24 */ /* 0x000fe2000f8e0212 */
[----:B------:R-:W-:Y:S01]  /*5a90*/  ULDC UR8, c[0x0][0x700] ;  /* 0x0001c00000087ab9 */ /* 0x000fe20000000800 */
[----:B------:R-:W-:-:S02]  /*5aa0*/  IMAD R14, R14, UR9, R17 ;  /* 0x000000090e0e7c24 */ /* 0x000fc4000f8e0211 */
[----:B------:R-:W-:Y:S02]  /*5ab0*/  IMAD R3, R18, UR8, R3 ;  /* 0x0000000812037c24 */ /* 0x000fe4000f8e0203 */
[----:B------:R-:W-:-:S03]  /*5ac0*/  IMAD.MOV.U32 R2, RZ, RZ, 0x1 ;  /* 0x00000001ff027424 */ /* 0x000fc600078e00ff */
[----:B------:R-:W-:Y:S02]  /*5ad0*/  SEL R17, R3, R14, !P3 ;  /* 0x0000000e03117207 */ /* 0x000fe40005800000 */
[----:B------:R-:W-:Y:S01]  /*5ae0*/  SEL R14, R14, R3, !P3 ;  /* 0x000000030e0e7207 */ /* 0x000fe20005800000 */
[----:B------:R-:W-:-:S07]  /*5af0*/  IMAD.MOV.U32 R3, RZ, RZ, R8 ;  /* 0x000000ffff037224 */ /* 0x000fce00078e0008 */
.L_x_98:
[----:B------:R-:W-:Y:S05]  /*5b00*/  BSYNC B1 ;  /* 0x0000000000017941 */ /* 0x000fea0003800000 */
.L_x_97:
[----:B------:R-:W-:-:S13]  /*5b10*/  LOP3.LUT P1, RZ, R2, 0xff, RZ, 0xc0, !PT ;  /* 0x000000ff02ff7812 */ /* 0x000fda000782c0ff */
[----:B------:R-:W-:Y:S05]  /*5b20*/  @P1 BRA `(.L_x_101) ;  /* 0xfffffff000f81947 */ /* 0x000fea000383ffff */
[----:B------:R-:W-:Y:S05]  /*5b30*/  BSYNC B0 ;  /* 0x0000000000007941 */ /* 0x000fea0003800000 */
.L_x_89:
[----:B------:R-:W-:-:S03]  /*5b40*/  UMOV UR8, 0xffffffff ;  /* 0xffffffff00087882 */ /* 0x000fc60000000000 */
[----:B------:R-:W-:Y:S05]  /*5b50*/  BRA.DIV UR8, `(.L_x_102) ;  /* 0x00000006084c7947 */ /* 0x000fea000b800000 */
[----:B------:R-:W-:-:S13]  /*5b60*/  ELECT P0, URZ, PT ;  /* 0x00000000003f782f */ /* 0x000fda0003800000 */
.L_x_118:
[----:B------:R-:W-:Y:S04]  /*5b70*/  BSSY B0, `(.L_x_103) ;  /* 0x000003d000007945 */ /* 0x000fe80003800000 */
[----:B------:R-:W-:Y:S05]  /*5b80*/  @!P0 BRA `(.L_x_104) ;  /* 0x0000000000ec8947 */ /* 0x000fea0003800000 */
[----:B------:R-:W-:-:S04]  /*5b90*/  LOP3.LUT R4, R4, 0x2, RZ, 0xfc, !PT ;  /* 0x0000000204047812 */ /* 0x000fc800078efcff */
[----:B------:R-:W-:-:S13]  /*5ba0*/  ISETP.NE.AND P0, PT, R4, 0x3, PT ;  /* 0x000000030400780c */ /* 0x000fda0003f05270 */
[----:B------:R-:W-:Y:S05]  /*5bb0*/  @!P0 BRA `(.L_x_105) ;  /* 0x0000000000048947 */ /* 0x000fea0003800000 */
[----:B------:R-:W-:Y:S01]  /*5bc0*/  BPT.TRAP 0x1 ;  /* 0x000000040000795c */ /* 0x000fe20000300000 */
.L_x_105:
[----:B------:R-:W0:Y:S01]  /*5bd0*/  S2R R3, SR_CgaCtaId ;  /* 0x0000000000037919 */ /* 0x000e220000008800 */
[----:B------:R-:W-:Y:S02]  /*5be0*/  MOV R0, 0x400 ;  /* 0x0000040000007802 */ /* 0x000fe40000000f00 */
[----:B------:R-:W-:Y:S02]  /*5bf0*/  SHF.L.U32 R2, R10, 0x1f, RZ ;  /* 0x0000001f0a027819 */ /* 0x000fe400000006ff */
[----:B0-----:R-:W-:-:S05]  /*5c00*/  LEA R0, R3, R0, 0x18 ;  /* 0x0000000003007211 */ /* 0x001fca00078ec0ff */
[----:B------:R-:W-:-:S04]  /*5c10*/  VIADD R0, R0, 0x30 ;  /* 0x0000003000007836 */ /* 0x000fc80000000000 */
[C---:B------:R-:W-:Y:S02]  /*5c20*/  IMAD R5, R13.reuse, 0x8, R0 ;  /* 0x000000080d057824 */ /* 0x040fe400078e0200 */
[----:B------:R-:W-:Y:S02]  /*5c30*/  VIADD R13, R13, 0x1 ;  /* 0x000000010d0d7836 */ /* 0x000fe40000000000 */
[----:B------:R-:W0:Y:S03]  /*5c40*/  SYNCS.PHASECHK.TRANS64.TRYWAIT P0, [R5+URZ], R2 ;  /* 0x00000002050075a7 */ /* 0x000e26000800017f */
[----:B------:R-:W-:-:S04]  /*5c50*/  ISETP.NE.AND P1, PT, R13, 0x6, PT ;  /* 0x000000060d00780c */ /* 0x000fc80003f25270 */
[----:B------:R-:W-:Y:S02]  /*5c60*/  SEL R3, RZ, 0x1, P1 ;  /* 0x00000001ff037807 */ /* 0x000fe40000800000 */
[----:B------:R-:W-:Y:S02]  /*5c70*/  SEL R13, R13, RZ, P1 ;  /* 0x000000ff0d0d7207 */ /* 0x000fe40000800000 */
[----:B------:R-:W-:-:S03]  /*5c80*/  LOP3.LUT R10, R10, R3, RZ, 0x3c, !PT ;  /* 0x000000030a0a7212 */ /* 0x000fc600078e3cff */
[----:B------:R-:W-:Y:S01]  /*5c90*/  IMAD R7, R13, 0x8, R0 ;  /* 0x000000080d077824 */ /* 0x000fe200078e0200 */
[----:B------:R-:W-:Y:S01]  /*5ca0*/  SHF.L.U32 R4, R10, 0x1f, RZ ;  /* 0x0000001f0a047819 */ /* 0x000fe200000006ff */
[----:B0-----:R-:W-:Y:S06]  /*5cb0*/  @!P0 BRA `(.L_x_106) ;  /* 0x0000000400188947 */ /* 0x001fec0003800000 */
.L_x_119:
[----:B------:R-:W1:Y:S01]  /*5cc0*/  SYNCS.PHASECHK.TRANS64.TRYWAIT P0, [R7+URZ], R4 ;  /* 0x00000004070075a7 */ /* 0x000e62000800017f */
[----:B0-----:R-:W-:-:S05]  /*5cd0*/  VIADD R2, R13, 0x1 ;  /* 0x000000010d027836 */ /* 0x001fca0000000000 */
[----:B------:R-:W-:-:S04]  /*5ce0*/  ISETP.NE.AND P1, PT, R2, 0x6, PT ;  /* 0x000000060200780c */ /* 0x000fc80003f25270 */
[----:B------:R-:W-:Y:S02]  /*5cf0*/  SEL R3, RZ, 0x1, P1 ;  /* 0x00000001ff037807 */ /* 0x000fe40000800000 */
[----:B------:R-:W-:Y:S02]  /*5d00*/  SEL R9, R2, RZ, P1 ;  /* 0x000000ff02097207 */ /* 0x000fe40000800000 */
[----:B------:R-:W-:-:S03]  /*5d10*/  LOP3.LUT R10, R10, R3, RZ, 0x3c, !PT ;  /* 0x000000030a0a7212 */ /* 0x000fc600078e3cff */
[----:B------:R-:W-:Y:S01]  /*5d20*/  IMAD R6, R9, 0x8, R0 ;  /* 0x0000000809067824 */ /* 0x000fe200078e0200 */
[----:B------:R-:W-:Y:S01]  /*5d30*/  SHF.L.U32 R5, R10, 0x1f, RZ ;  /* 0x0000001f0a057819 */ /* 0x000fe200000006ff */
[----:B-1----:R-:W-:Y:S06]  /*5d40*/  @!P0 BRA `(.L_x_107) ;  /* 0x0000000400088947 */ /* 0x002fec0003800000 */
.L_x_120:
[----:B------:R-:W1:Y:S01]  /*5d50*/  SYNCS.PHASECHK.TRANS64.TRYWAIT P0, [R6+URZ], R5 ;  /* 0x00000005060075a7 */ /* 0x000e62000800017f */
[----:B------:R-:W-:-:S05]  /*5d60*/  VIADD R2, R9, 0x1 ;  /* 0x0000000109027836 */ /* 0x000fca0000000000 */
[----:B------:R-:W-:-:S04]  /*5d70*/  ISETP.NE.AND P1, PT, R2, 0x6, PT ;  /* 0x000000060200780c */ /* 0x000fc80003f25270 */
[----:B------:R-:W-:Y:S02]  /*5d80*/  SEL R3, RZ, 0x1, P1 ;  /* 0x00000001ff037807 */ /* 0x000fe40000800000 */
[----:B0-----:R-:W-:Y:S02]  /*5d90*/  SEL R7, R2, RZ, P1 ;  /* 0x000000ff02077207 */ /* 0x001fe40000800000 */
[----:B------:R-:W-:-:S03]  /*5da0*/  LOP3.LUT R10, R10, R3, RZ, 0x3c, !PT ;  /* 0x000000030a0a7212 */ /* 0x000fc600078e3cff */
[----:B------:R-:W-:Y:S01]  /*5db0*/  IMAD R9, R7, 0x8, R0 ;  /* 0x0000000807097824 */ /* 0x000fe200078e0200 */
[----:B------:R-:W-:Y:S01]  /*5dc0*/  SHF.L.U32 R4, R10, 0x1f, RZ ;  /* 0x0000001f0a047819 */ /* 0x000fe200000006ff */
[----:B-1----:R-:W-:Y:S06]  /*5dd0*/  @!P0 BRA `(.L_x_108) ;  /* 0x0000000000f88947 */ /* 0x002fec0003800000 */
.L_x_121:
[----:B------:R-:W1:Y:S01]  /*5de0*/  SYNCS.PHASECHK.TRANS64.TRYWAIT P0, [R9+URZ], R4 ;  /* 0x00000004090075a7 */ /* 0x000e62000800017f */
[----:B------:R-:W-:-:S05]  /*5df0*/  VIADD R2, R7, 0x1 ;  /* 0x0000000107027836 */ /* 0x000fca0000000000 */
[----:B------:R-:W-:-:S04]  /*5e00*/  ISETP.NE.AND P1, PT, R2, 0x6, PT ;  /* 0x000000060200780c */ /* 0x000fc80003f25270 */
[----:B------:R-:W-:Y:S02]  /*5e10*/  SEL R3, RZ, 0x1, P1 ;  /* 0x00000001ff037807 */ /* 0x000fe40000800000 */
[----:B------:R-:W-:Y:S02]  /*5e20*/  SEL R7, R2, RZ, P1 ;  /* 0x000000ff02077207 */ /* 0x000fe40000800000 */
[----:B------:R-:W-:-:S03]  /*5e30*/  LOP3.LUT R11, R10, R3, RZ, 0x3c, !PT ;  /* 0x000000030a0b7212 */ /* 0x000fc600078e3cff */
[----:B0-----:R-:W-:Y:S01]  /*5e40*/  IMAD R6, R7, 0x8, R0 ;  /* 0x0000000807067824 */ /* 0x001fe200078e0200 */
[----:B------:R-:W-:Y:S01]  /*5e50*/  SHF.L.U32 R5, R11, 0x1f, RZ ;  /* 0x0000001f0b057819 */ /* 0x000fe200000006ff */
[----:B-1----:R-:W-:Y:S06]  /*5e60*/  @!P0 BRA `(.L_x_109) ;  /* 0x0000000000e88947 */ /* 0x002fec0003800000 */
.L_x_122:
[----:B------:R-:W1:Y:S01]  /*5e70*/  SYNCS.PHASECHK.TRANS64.TRYWAIT P0, [R6+URZ], R5 ;  /* 0x00000005060075a7 */ /* 0x000e62000800017f */
[----:B------:R-:W-:-:S05]  /*5e80*/  VIADD R2, R7, 0x1 ;  /* 0x0000000107027836 */ /* 0x000fca0000000000 */
[----:B------:R-:W-:-:S04]  /*5e90*/  ISETP.NE.AND P1, PT, R2, 0x6, PT ;  /* 0x000000060200780c */ /* 0x000fc80003f25270 */
[----:B0-----:R-:W-:Y:S02]  /*5ea0*/  SEL R4, RZ, 0x1, P1 ;  /* 0x00000001ff047807 */ /* 0x001fe40000800000 */
[----:B------:R-:W-:Y:S02]  /*5eb0*/  SEL R3, R2, RZ, P1 ;  /* 0x000000ff02037207 */ /* 0x000fe40000800000 */
[----:B------:R-:W-:Y:S01]  /*5ec0*/  LOP3.LUT R4, R11, R4, RZ, 0x3c, !PT ;  /* 0x000000040b047212 */ /* 0x000fe200078e3cff */
[----:B-1----:R-:W-:Y:S06]  /*5ed0*/  @!P0 BRA `(.L_x_110) ;  /* 0x0000000000e08947 */ /* 0x002fec0003800000 */
.L_x_123:
[----:B------:R-:W-:Y:S01]  /*5ee0*/  IMAD R3, R3, 0x8, R0 ;  /* 0x0000000803037824 */ /* 0x000fe200078e0200 */
[----:B------:R-:W-:-:S07]  /*5ef0*/  SHF.L.U32 R0, R4, 0x1f, RZ ;  /* 0x0000001f04007819 */ /* 0x000fce00000006ff */
.L_x_111:
[----:B-1----:R1:W2:Y:S02]  /*5f00*/  SYNCS.PHASECHK.TRANS64.TRYWAIT P0, [R3+URZ], R0 ;  /* 0x00000000030075a7 */ /* 0x0022a4000800017f */
[----:B--2---:R-:W-:Y:S05]  /*5f10*/  @!P0 NANOSLEEP.SYNCS 0x989680 ;  /* 0x009896800000895d */ /* 0x004fea0003900000 */
[----:B------:R-:W2:Y:S02]  /*5f20*/  @!P0 SYNCS.PHASECHK.TRANS64 P0, [R3+URZ], R0 ;  /* 0x00000000030085a7 */ /* 0x000ea4000800007f */
[----:B--2---:R-:W-:Y:S05]  /*5f30*/  @!P0 BRA `(.L_x_111) ;  /* 0xfffffffc00f08947 */ /* 0x004fea000383ffff */
.L_x_104:
[----:B------:R-:W-:Y:S05]  /*5f40*/  BSYNC B0 ;  /* 0x0000000000007941 */ /* 0x000fea0003800000 */
.L_x_103:
[----:B------:R-:W-:Y:S05]  /*5f50*/  EXIT ;  /* 0x000000000000794d */ /* 0x000fea0003800000 */
.L_x_17:
[----:B-1----:R-:W-:-:S04]  /*5f60*/  IMAD.U32 R10, RZ, RZ, UR8 ;  /* 0x00000008ff0a7e24 */ /* 0x002fc8000f8e00ff */
[----:B------:R1:W4:Y:S03]  /*5f70*/  SYNCS.PHASECHK.TRANS64.TRYWAIT P0, [R10+URZ], R13 ;  /* 0x0000000d0a0075a7 */ /* 0x000326000800017f */
[----:B----4-:R-:W-:Y:S05]  /*5f80*/  @!P0 NANOSLEEP.SYNCS 0x989680 ;  /* 0x009896800000895d */ /* 0x010fea0003900000 */
[----:B------:R-:W4:Y:S02]  /*5f90*/  @!P0 SYNCS.PHASECHK.TRANS64 P0, [R10+URZ], R13 ;  /* 0x0000000d0a0085a7 */ /* 0x000f24000800007f */
[----:B----4-:R-:W-:Y:S05]  /*5fa0*/  @!P0 BRA `(.L_x_17) ;  /* 0xfffffffc00ec8947 */ /* 0x010fea000383ffff */
[----:B------:R-:W-:Y:S05]  /*5fb0*/  BRA `(.L_x_16) ;  /* 0xffffffb000f07947 */ /* 0x000fea000383ffff */
.L_x_90:
[----:B------:R-:W-:Y:S01]  /*5fc0*/  BSSY B1, `(.L_x_112) ;  /* 0x0000006000017945 */ /* 0x000fe20003800000 */
[----:B------:R-:W-:-:S07]  /*5fd0*/  IMAD.MOV.U32 R2, RZ, RZ, -0x1 ;  /* 0xffffffffff027424 */ /* 0x000fce00078e00ff */
[----:B------:R-:W-:Y:S05]  /*5fe0*/  WARPSYNC.COLLECTIVE R2, `(.L_x_113) ;  /* 0x00000000020c7348 */ /* 0x000fea0003c00000 */
[----:B------:R-:W-:Y:S02]  /*5ff0*/  ELECT P1, UR62, PT ;  /* 0x00000000003e782f */ /* 0x000fe40003820000 */
[----:B------:R-:W-:Y:S01]  /*6000*/  MOV R2, UR62 ;  /* 0x0000003e00027c02 */ /* 0x000fe20008000f00 */
[----:B------:R-:W-:Y:S10]  /*6010*/  ENDCOLLECTIVE ;  /* 0x000000000000791b */ /* 0x000ff40003800000 */
.L_x_113:
[----:B------:R-:W-:Y:S05]  /*6020*/  BSYNC B1 ;  /* 0x0000000000017941 */ /* 0x000fea0003800000 */
.L_x_112:
[----:B------:R-:W-:Y:S05]  /*6030*/  BRA `(.L_x_114) ;  /* 0xffffffec00c07947 */ /* 0x000fea000383ffff */
.L_x_93:
[----:B-1----:R1:W2:Y:S02]  /*6040*/  SYNCS.PHASECHK.TRANS64.TRYWAIT P1, [R19+URZ+0x30], R8 ;  /* 0x00003008130075a7 */ /* 0x0022a4000802017f */
[----:B--2---:R-:W-:Y:S05]  /*6050*/  @!P1 NANOSLEEP.SYNCS 0x989680 ;  /* 0x009896800000995d */ /* 0x004fea0003900000 */
[----:B------:R-:W2:Y:S02]  /*6060*/  @!P1 SYNCS.PHASECHK.TRANS64 P1, [R19+URZ+0x30], R8 ;  /* 0x00003008130095a7 */ /* 0x000ea4000802007f */
[----:B--2---:R-:W-:Y:S05]  /*6070*/  @!P1 BRA `(.L_x_93) ;  /* 0xfffffffc00f09947 */ /* 0x004fea000383ffff */
[----:B------:R-:W-:Y:S05]  /*6080*/  BRA `(.L_x_115) ;  /* 0xfffffff000007947 */ /* 0x000fea000383ffff */
.L_x_102:
[----:B------:R-:W-:Y:S01]  /*6090*/  BSSY B0, `(.L_x_116) ;  /* 0x0000006000007945 */ /* 0x000fe20003800000 */
[----:B------:R-:W-:-:S07]  /*60a0*/  IMAD.MOV.U32 R2, RZ, RZ, -0x1 ;  /* 0xffffffffff027424 */ /* 0x000fce00078e00ff */
[----:B------:R-:W-:Y:S05]  /*60b0*/  WARPSYNC.COLLECTIVE R2, `(.L_x_117) ;  /* 0x00000000020c7348 */ /* 0x000fea0003c00000 */
[----:B------:R-:W-:Y:S02]  /*60c0*/  ELECT P1, UR62, PT ;  /* 0x00000000003e782f */ /* 0x000fe40003820000 */
[----:B------:R-:W-:Y:S01]  /*60d0*/  MOV R2, UR62 ;  /* 0x0000003e00027c02 */ /* 0x000fe20008000f00 */
[----:B------:R-:W-:Y:S10]  /*60e0*/  ENDCOLLECTIVE ;  /* 0x000000000000791b */ /* 0x000ff40003800000 */
.L_x_117:
[----:B------:R-:W-:Y:S05]  /*60f0*/  BSYNC B0 ;  /* 0x0000000000007941 */ /* 0x000fea0003800000 */
.L_x_116:
[----:B------:R-:W-:Y:S01]  /*6100*/  PLOP3.LUT P0, PT, P1, PT, PT, 0x80, 0x0 ;  /* 0x000000000000781c */ /* 0x000fe20000f0f070 */
[----:B------:R-:W-:-:S12]  /*6110*/  BRA `(.L_x_118) ;  /* 0xfffffff800947947 */ /* 0x000fd8000383ffff */
.L_x_106:
[----:B0-----:R0:W1:Y:S02]  /*6120*/  SYNCS.PHASECHK.TRANS64.TRYWAIT P0, [R5+URZ], R2 ;  /* 0x00000002050075a7 */ /* 0x001064000800017f */
[----:B-1----:R-:W-:Y:S05]  /*6130*/  @!P0 NANOSLEEP.SYNCS 0x989680 ;  /* 0x009896800000895d */ /* 0x002fea0003900000 */
[----:B------:R-:W1:Y:S02]  /*6140*/  @!P0 SYNCS.PHASECHK.TRANS64 P0, [R5+URZ], R2 ;  /* 0x00000002050085a7 */ /* 0x000e64000800007f */
[----:B-1----:R-:W-:Y:S05]  /*6150*/  @!P0 BRA `(.L_x_106) ;  /* 0xfffffffc00f08947 */ /* 0x002fea000383ffff */
[----:B------:R-:W-:Y:S05]  /*6160*/  BRA `(.L_x_119) ;  /* 0xfffffff800d47947 */ /* 0x000fea000383ffff */
.L_x_107:
[----:B0-----:R0:W1:Y:S02]  /*6170*/  SYNCS.PHASECHK.TRANS64.TRYWAIT P0, [R7+URZ], R4 ;  /* 0x00000004070075a7 */ /* 0x001064000800017f */
[----:B-1----:R-:W-:Y:S05]  /*6180*/  @!P0 NANOSLEEP.SYNCS 0x989680 ;  /* 0x009896800000895d */ /* 0x002fea0003900000 */
[----:B------:R-:W1:Y:S02]  /*6190*/  @!P0 SYNCS.PHASECHK.TRANS64 P0, [R7+URZ], R4 ;  /* 0x00000004070085a7 */ /* 0x000e64000800007f */
[----:B-1----:R-:W-:Y:S05]  /*61a0*/  @!P0 BRA `(.L_x_107) ;  /* 0xfffffffc00f08947 */ /* 0x002fea000383ffff */
[----:B------:R-:W-:Y:S05]  /*61b0*/  BRA `(.L_x_120) ;  /* 0xfffffff800e47947 */ /* 0x000fea000383ffff */
.L_x_108:
[----:B0-----:R0:W1:Y:S02]  /*61c0*/  SYNCS.PHASECHK.TRANS64.TRYWAIT P0, [R6+URZ], R5 ;  /* 0x00000005060075a7 */ /* 0x001064000800017f */
[----:B-1----:R-:W-:Y:S05]  /*61d0*/  @!P0 NANOSLEEP.SYNCS 0x989680 ;  /* 0x009896800000895d */ /* 0x002fea0003900000 */
[----:B------:R-:W1:Y:S02]  /*61e0*/  @!P0 SYNCS.PHASECHK.TRANS64 P0, [R6+URZ], R5 ;  /* 0x00000005060085a7 */ /* 0x000e64000800007f */
[----:B-1----:R-:W-:Y:S05]  /*61f0*/  @!P0 BRA `(.L_x_108) ;  /* 0xfffffffc00f08947 */ /* 0x002fea000383ffff */
[----:B------:R-:W-:Y:S05]  /*6200*/  BRA `(.L_x_121) ;  /* 0xfffffff800f47947 */ /* 0x000fea000383ffff */
.L_x_109:
[----:B0-----:R0:W1:Y:S02]  /*6210*/  SYNCS.PHASECHK.TRANS64.TRYWAIT P0, [R9+URZ], R4 ;  /* 0x00000004090075a7 */ /* 0x001064000800017f */
[----:B-1----:R-:W-:Y:S05]  /*6220*/  @!P0 NANOSLEEP.SYNCS 0x989680 ;  /* 0x009896800000895d */ /* 0x002fea0003900000 */
[----:B------:R-:W1:Y:S02]  /*6230*/  @!P0 SYNCS.PHASECHK.TRANS64 P0, [R9+URZ], R4 ;  /* 0x00000004090085a7 */ /* 0x000e64000800007f */
[----:B-1----:R-:W-:Y:S05]  /*6240*/  @!P0 BRA `(.L_x_109) ;  /* 0xfffffffc00f08947 */ /* 0x002fea000383ffff */
[----:B------:R-:W-:Y:S05]  /*6250*/  BRA `(.L_x_122) ;  /* 0xfffffffc00047947 */ /* 0x000fea000383ffff */
.L_x_110:
[----:B0-----:R0:W1:Y:S02]  /*6260*/  SYNCS.PHASECHK.TRANS64.TRYWAIT P0, [R6+URZ], R5 ;  /* 0x00000005060075a7 */ /* 0x001064000800017f */
[----:B-1----:R-:W-:Y:S05]  /*6270*/  @!P0 NANOSLEEP.SYNCS 0x989680 ;  /* 0x009896800000895d */ /* 0x002fea0003900000 */
[----:B------:R-:W1:Y:S02]  /*6280*/  @!P0 SYNCS.PHASECHK.TRANS64 P0, [R6+URZ], R5 ;  /* 0x00000005060085a7 */ /* 0x000e64000800007f */
[----:B-1----:R-:W-:Y:S05]  /*6290*/  @!P0 BRA `(.L_x_110) ;  /* 0xfffffffc00f08947 */ /* 0x002fea000383ffff */
[----:B------:R-:W-:Y:S05]  /*62a0*/  BRA `(.L_x_123) ;  /* 0xfffffffc000c7947 */ /* 0x000fea000383ffff */
.L_x_124:
[----:B------:R-:W-:-:S00]  /*62b0*/  BRA `(.L_x_124) ;  /* 0xfffffffc00fc7947 */ /* 0x000fc0000383ffff */
[----:B------:R-:W-:-:S00]  /*62c0*/  NOP ;  /* 0x0000000000007918 */ /* 0x000fc00000000000 */
        /* <DEDUP_REMOVED lines=11> */
.L_x_125:


//--------------------- .nv.shared._ZN7cutlass13device_kernelINS_4gemm6kernel13GemmUniversalIN4cute5tupleIJiiiiEEENS1_10collective13CollectiveMmaINS1_40MainloopSm90TmaGmmaWarpSpecializedSparseILi6ENS5_IJNS4_1CILi1EEESB_SB_EEENS1_35KernelTmaWarpSpecializedCooperativeEEENS5_IJNSA_ILi128EEENSA_ILi64EEESF_EEENS_10bfloat16_tENS5_IJNS4_6LayoutINS5_IJiNS5_IJNSA_ILi2EEEiEEEiEEENS5_IJlNS5_IJSB_SK_EEElEEEEENSJ_INS5_IJNS5_IJNS5_IJNSA_ILi8EEESK_NSA_ILi4EEEEEEiEEENS5_IJNS5_IJNSA_ILi16EEESK_SR_EEEiEEEiEEENS5_IJNS5_IJNS5_IJSF_SU_NSA_ILi2048EEEEEENSA_ILi8192EEEEEENS5_IJNS5_IJSB_NSA_ILi1024EEENSA_ILi32EEEEEElEEElEEEEEEEESI_NS5_IJlSB_lEEENS4_8TiledMMAINS4_8MMA_AtomIJNS4_4SM904GMMA6SPARSE28GMMA_64x64x32_F32BF16BF16_SSILNS1D_5MajorE0ELS1G_0ELNS1D_7ScaleInE1ELS1H_1ELNS1D_9SparseSelE0EEEEEENSJ_INS5_IJSK_SB_SB_EEENS5_IJSB_NSA_ILi0EEES1M_EEEEENS5_IJNS4_10UnderscoreES1P_S1P_EEEEENS4_13SM90_TMA_LOADENS4_14ComposedLayoutINS4_7SwizzleILi3ELi4ELi3EEENS4_25smem_sparse_ptr_flag_bitsILi2ELi16EEENSJ_INS5_IJNS5_IJSB_SQ_EEENS5_IJSK_SG_EEEEEENS5_IJNS5_IJS1M_SF_EEESN_EEEEEEEvNS4_8identityES1S_NS1T_IS1V_NS4_18smem_ptr_flag_bitsILi16EEENSJ_INS5_IJSQ_SG_EEENS5_IJSG_SB_EEEEEEEvS25_EENS_8epilogue10collective6detail29Sm90TmaWarpSpecializedAdapterINS2E_15DefaultEpilogueIfNS5_IJSB_llEEES2I_NS2D_6thread17LinearCombinationIfLi1EffLNS2J_9ScaleType4KindE0ELNS_15FloatRoundStyleE2EfEENS1_15EpilogueDefaultEEEEEvvEEEEvNT_6ParamsE --------------------------
	.section	.nv.shared._ZN7cutlass13device_kernelINS_4gemm6kernel13GemmUniversalIN4cute5tupleIJiiiiEEENS1_10collective13CollectiveMmaINS1_40MainloopSm90TmaGmmaWarpSpecializedSparseILi6ENS5_IJNS4_1CILi1EEESB_SB_EEENS1_35KernelTmaWarpSpecializedCooperativeEEENS5_IJNSA_ILi128EEENSA_ILi64EEESF_EEENS_10bfloat16_tENS5_IJNS4_6LayoutINS5_IJiNS5_IJNSA_ILi2EEEiEEEiEEENS5_IJlNS5_IJSB_SK_EEElEEEEENSJ_INS5_IJNS5_IJNS5_IJNSA_ILi8EEESK_NSA_ILi4EEEEEEiEEENS5_IJNS5_IJNSA_ILi16EEESK_SR_EEEiEEEiEEENS5_IJNS5_IJNS5_IJSF_SU_NSA_ILi2048EEEEEENSA_ILi8192EEEEEENS5_IJNS5_IJSB_NSA_ILi1024EEENSA_ILi32EEEEEElEEElEEEEEEEESI_NS5_IJlSB_lEEENS4_8TiledMMAINS4_8MMA_AtomIJNS4_4SM904GMMA6SPARSE28GMMA_64x64x32_F32BF16BF16_SSILNS1D_5MajorE0ELS1G_0ELNS1D_7ScaleInE1ELS1H_1ELNS1D_9SparseSelE0EEEEEENSJ_INS5_IJSK_SB_SB_EEENS5_IJSB_NSA_ILi0EEES1M_EEEEENS5_IJNS4_10UnderscoreES1P_S1P_EEEEENS4_13SM90_TMA_LOADENS4_14ComposedLayoutINS4_7SwizzleILi3ELi4ELi3EEENS4_25smem_sparse_ptr_flag_bitsILi2ELi16EEENSJ_INS5_IJNS5_IJSB_SQ_EEENS5_IJSK_SG_EEEEEENS5_IJNS5_IJS1M_SF_EEESN_EEEEEEEvNS4_8identityES1S_NS1T_IS1V_NS4_18smem_ptr_flag_bitsILi16EEENSJ_INS5_IJSQ_SG_EEENS5_IJSG_SB_EEEEEEEvS25_EENS_8epilogue10collective6detail29Sm90TmaWarpSpecializedAdapterINS2E_15DefaultEpilogueIfNS5_IJSB_llEEES2I_NS2D_6thread17LinearCombinationIfLi1EffLNS2J_9ScaleType4KindE0ELNS_15FloatRoundStyleE2EfEENS1_15EpilogueDefaultEEEEEvvEEEEvNT_6ParamsE,"aw",@nobits
	.sectionflags	@""
	.align	16
	.zero		1024


//--------------------- .nv.shared.reserved.0     --------------------------
	.section	.nv.shared.reserved.0,"aw",@nobits
	.weak		__nv_reservedSMEM_offset_0_alias
	.size		__nv_reservedSMEM_offset_0_alias, 0, 0
	.other		__nv_reservedSMEM_offset_0_alias,@"STO_CUDA_RESERVED_SHARED STV_DEFAULT"
__nv_reservedSMEM_offset_0_alias:
	.zero		0


//--------------------- .nv.global                --------------------------
	.section	.nv.global,"aw",@nobits
.nv.global:
	.type		_ZN39_INTERNAL_89325d55_4_k_cu_d583c37b_27884cute1_E,@object
	.size		_ZN39_INTERNAL_89325d55_4_k_cu_d583c37b_27884cute1_E,(_ZN39_INTERNAL_89325d55_4_k_cu_d583c37b_27884cuda3std3__45__cpo6cbeginE - _ZN39_INTERNAL_89325d55_4_k_cu_d583c37b_27884cute1_E)
_ZN39_INTERNAL_89325d55_4_k_cu_d583c37b_27884cute1_E:
	.zero		1
	.type		_ZN39_INTERNAL_89325d55_4_k_cu_d583c37b_27884cuda3std3__45__cpo6cbeginE,@object
	.size		_ZN39_INTERNAL_89325d55_4_k_cu_d583c37b_27884cuda3std3__45__cpo6cbeginE,(_ZN39_INTERNAL_89325d55_4_k_cu_d583c37b_27884cuda3std3__48in_placeE - _ZN39_INTERNAL_89325d55_4_k_cu_d583c37b_27884cuda3std3__45__cpo6cbeginE)
_ZN39_INTERNAL_89325d55_4_k_cu_d583c37b_27884cuda3std3__45__cpo6cbeginE:
	.zero		1
	.type		_ZN39_INTERNAL_89325d55_4_k_cu_d583c37b_27884cuda3std3__48in_placeE,@object
	.size		_ZN39_INTERNAL_89325d55_4_k_cu_d583c37b_27884cuda3std3__48in_placeE,(_ZN39_INTERNAL_89325d55_4_k_cu_d583c37b_27884cuda3std6ranges3__45__cpo9iter_moveE - _ZN39_INTERNAL_89325d55_4_k_cu_d583c37b_27884cuda3std3__48in_placeE)
_ZN39_INTERNAL_89325d55_4_k_cu_d583c37b_27884cuda3std3__48in_placeE:
	.zero		1
	.type		_ZN39_INTERNAL_89325d55_4_k_cu_d583c37b_27884cuda3std6ranges3__45__cpo9iter_moveE,@object
	.size		_ZN39_INTERNAL_89325d55_4_k_cu_d583c37b_27884cuda3std6ranges3__45__cpo9iter_moveE,(_ZN39_INTERNAL_89325d55_4_k_cu_d583c37b_27884cuda3std3__45__cpo5beginE - _ZN39_INTERNAL_89325d55_4_k_cu_d583c37b_27884cuda3std6ranges3__45__cpo9iter_moveE)
_ZN39_INTERNAL_89325d55_4_k_cu_d583c37b_27884cuda3std6ranges3__45__cpo9iter_moveE:
	.zero		1
	.type		_ZN39_INTERNAL_89325d55_4_k_cu_d583c37b_27884cuda3std3__45__cpo5beginE,@object
	.size		_ZN39_INTERNAL_89325d55_4_k_cu_d583c37b_27884cuda3std3__45__cpo5beginE,(_ZN39_INTERNAL_89325d55_4_k_cu_d583c37b_27884cuda3std3__441_GLOBAL__N__89325d55_4_k_cu_d583c37b_27886ignoreE - _ZN39_INTERNAL_89325d55_4_k_cu_d583c37b_27884cuda3std3__45__cpo5beginE)
_ZN39_INTERNAL_89325d55_4_k_cu_d583c37b_27884cuda3std3__45__cpo5beginE:
	.zero		1
	.type		_ZN39_INTERNAL_89325d55_4_k_cu_d583c37b_27884cuda3std3__441_GLOBAL__N__89325d55_4_k_cu_d583c37b_27886ignoreE,@object
	.size		_ZN39_INTERNAL_89325d55_4_k_cu_d583c37b_27884cuda3std3__441_GLOBAL__N__89325d55_4_k_cu_d583c37b_27886ignoreE,(_ZN39_INTERNAL_89325d55_4_k_cu_d583c37b_27884cute7productE - _ZN39_INTERNAL_89325d55_4_k_cu_d583c37b_27884cuda3std3__441_GLOBAL__N__89325d55_4_k_cu_d583c37b_27886ignoreE)
_ZN39_INTERNAL_89325d55_4_k_cu_d583c37b_27884cuda3std3__441_GLOBAL__N__89325d55_4_k_cu_d583c37b_27886ignoreE:
	.zero		1
	.type		_ZN39_INTERNAL_89325d55_4_k_cu_d583c37b_27884cute7productE,@object
	.size		_ZN39_INTERNAL_89325d55_4_k_cu_d583c37b_27884cute7productE,(_ZN39_INTERNAL_89325d55_4_k_cu_d583c37b_27884cuda3std3__45__cpo3endE - _ZN39_INTERNAL_89325d55_4_k_cu_d583c37b_27884cute7productE)
_ZN39_INTERNAL_89325d55_4_k_cu_d583c37b_27884cute7productE:
	.zero		1
	.type		_ZN39_INTERNAL_89325d55_4_k_cu_d583c37b_27884cuda3std3__45__cpo3endE,@object
	.size		_ZN39_INTERNAL_89325d55_4_k_cu_d583c37b_27884cuda3std3__45__cpo3endE,(_ZN39_INTERNAL_89325d55_4_k_cu_d583c37b_27884cuda3std3__419piecewise_constructE - _ZN39_INTERNAL_89325d55_4_k_cu_d583c37b_27884cuda3std3__45__cpo3endE)
_ZN39_INTERNAL_89325d55_4_k_cu_d583c37b_27884cuda3std3__45__cpo3endE:
	.zero		1
	.type		_ZN39_INTERNAL_89325d55_4_k_cu_d583c37b_27884cuda3std3__419piecewise_constructE,@object
	.size		_ZN39_INTERNAL_89325d55_4_k_cu_d583c37b_27884cuda3std3__419piecewise_constructE,(_ZN39_INTERNAL_89325d55_4_k_cu_d583c37b_27884cuda3std3__45__cpo4cendE - _ZN39_INTERNAL_89325d55_4_k_cu_d583c37b_27884cuda3std3__419piecewise_constructE)
_ZN39_INTERNAL_89325d55_4_k_cu_d583c37b_27884cuda3std3__419piecewise_constructE:
	.zero		1
	.type		_ZN39_INTERNAL_89325d55_4_k_cu_d583c37b_27884cuda3std3__45__cpo4cendE,@object
	.size		_ZN39_INTERNAL_89325d55_4_k_cu_d583c37b_27884cuda3std3__45__cpo4cendE,(_ZN39_INTERNAL_89325d55_4_k_cu_d583c37b_27884cuda3std6ranges3__45__cpo4swapE - _ZN39_INTERNAL_89325d55_4_k_cu_d583c37b_27884cuda3std3__45__cpo4cendE)
_ZN39_INTERNAL_89325d55_4_k_cu_d583c37b_27884cuda3std3__45__cpo4cendE:
	.zero		1
	.type		_ZN39_INTERNAL_89325d55_4_k_cu_d583c37b_27884cuda3std6ranges3__45__cpo4swapE,@object
	.size		_ZN39_INTERNAL_89325d55_4_k_cu_d583c37b_27884cuda3std6ranges3__45__cpo4swapE,(.L_7 - _ZN39_INTERNAL_89325d55_4_k_cu_d583c37b_27884cuda3std6ranges3__45__cpo4swapE)
_ZN39_INTERNAL_89325d55_4_k_cu_d583c37b_27884cuda3std6ranges3__45__cpo4swapE:
	.zero		1
.L_7:


//--------------------- .nv.constant0._ZN7cutlass13device_kernelINS_4gemm6kernel13GemmUniversalIN4cute5tupleIJiiiiEEENS1_10collective13CollectiveMmaINS1_40MainloopSm90TmaGmmaWarpSpecializedSparseILi6ENS5_IJNS4_1CILi1EEESB_SB_EEENS1_35KernelTmaWarpSpecializedCooperativeEEENS5_IJNSA_ILi128EEENSA_ILi64EEESF_EEENS_10bfloat16_tENS5_IJNS4_6LayoutINS5_IJiNS5_IJNSA_ILi2EEEiEEEiEEENS5_IJlNS5_IJSB_SK_EEElEEEEENSJ_INS5_IJNS5_IJNS5_IJNSA_ILi8EEESK_NSA_ILi4EEEEEEiEEENS5_IJNS5_IJNSA_ILi16EEESK_SR_EEEiEEEiEEENS5_IJNS5_IJNS5_IJSF_SU_NSA_ILi2048EEEEEENSA_ILi8192EEEEEENS5_IJNS5_IJSB_NSA_ILi1024EEENSA_ILi32EEEEEElEEElEEEEEEEESI_NS5_IJlSB_lEEENS4_8TiledMMAINS4_8MMA_AtomIJNS4_4SM904GMMA6SPARSE28GMMA_64x64x32_F32BF16BF16_SSILNS1D_5MajorE0ELS1G_0ELNS1D_7ScaleInE1ELS1H_1ELNS1D_9SparseSelE0EEEEEENSJ_INS5_IJSK_SB_SB_EEENS5_IJSB_NSA_ILi0EEES1M_EEEEENS5_IJNS4_10UnderscoreES1P_S1P_EEEEENS4_13SM90_TMA_LOADENS4_14ComposedLayoutINS4_7SwizzleILi3ELi4ELi3EEENS4_25smem_sparse_ptr_flag_bitsILi2ELi16EEENSJ_INS5_IJNS5_IJSB_SQ_EEENS5_IJSK_SG_EEEEEENS5_IJNS5_IJS1M_SF_EEESN_EEEEEEEvNS4_8identityES1S_NS1T_IS1V_NS4_18smem_ptr_flag_bitsILi16EEENSJ_INS5_IJSQ_SG_EEENS5_IJSG_SB_EEEEEEEvS25_EENS_8epilogue10collective6detail29Sm90TmaWarpSpecializedAdapterINS2E_15DefaultEpilogueIfNS5_IJSB_llEEES2I_NS2D_6thread17LinearCombinationIfLi1EffLNS2J_9ScaleType4KindE0ELNS_15FloatRoundStyleE2EfEENS1_15EpilogueDefaultEEEEEvvEEEEvNT_6ParamsE --------------------------
	.section	.nv.constant0._ZN7cutlass13device_kernelINS_4gemm6kernel13GemmUniversalIN4cute5tupleIJiiiiEEENS1_10collective13CollectiveMmaINS1_40MainloopSm90TmaGmmaWarpSpecializedSparseILi6ENS5_IJNS4_1CILi1EEESB_SB_EEENS1_35KernelTmaWarpSpecializedCooperativeEEENS5_IJNSA_ILi128EEENSA_ILi64EEESF_EEENS_10bfloat16_tENS5_IJNS4_6LayoutINS5_IJiNS5_IJNSA_ILi2EEEiEEEiEEENS5_IJlNS5_IJSB_SK_EEElEEEEENSJ_INS5_IJNS5_IJNS5_IJNSA_ILi8EEESK_NSA_ILi4EEEEEEiEEENS5_IJNS5_IJNSA_ILi16EEESK_SR_EEEiEEEiEEENS5_IJNS5_IJNS5_IJSF_SU_NSA_ILi2048EEEEEENSA_ILi8192EEEEEENS5_IJNS5_IJSB_NSA_ILi1024EEENSA_ILi32EEEEEElEEElEEEEEEEESI_NS5_IJlSB_lEEENS4_8TiledMMAINS4_8MMA_AtomIJNS4_4SM904GMMA6SPARSE28GMMA_64x64x32_F32BF16BF16_SSILNS1D_5MajorE0ELS1G_0ELNS1D_7ScaleInE1ELS1H_1ELNS1D_9SparseSelE0EEEEEENSJ_INS5_IJSK_SB_SB_EEENS5_IJSB_NSA_ILi0EEES1M_EEEEENS5_IJNS4_10UnderscoreES1P_S1P_EEEEENS4_13SM90_TMA_LOADENS4_14ComposedLayoutINS4_7SwizzleILi3ELi4ELi3EEENS4_25smem_sparse_ptr_flag_bitsILi2ELi16EEENSJ_INS5_IJNS5_IJSB_SQ_EEENS5_IJSK_SG_EEEEEENS5_IJNS5_IJS1M_SF_EEESN_EEEEEEEvNS4_8identityES1S_NS1T_IS1V_NS4_18smem_ptr_flag_bitsILi16EEENSJ_INS5_IJSQ_SG_EEENS5_IJSG_SB_EEEEEEEvS25_EENS_8epilogue10collective6detail29Sm90TmaWarpSpecializedAdapterINS2E_15DefaultEpilogueIfNS5_IJSB_llEEES2I_NS2D_6thread17LinearCombinationIfLi1EffLNS2J_9ScaleType4KindE0ELNS_15FloatRoundStyleE2EfEENS1_15EpilogueDefaultEEEEEvvEEEEvNT_6ParamsE,"a",@progbits
	.sectionflags	@""
	.align	4
.nv.constant0._ZN7cutlass13device_kernelINS_4gemm6kernel13GemmUniversalIN4cute5tupleIJiiiiEEENS1_10collective13CollectiveMmaINS1_40MainloopSm90TmaGmmaWarpSpecializedSparseILi6ENS5_IJNS4_1CILi1EEESB_SB_EEENS1_35KernelTmaWarpSpecializedCooperativeEEENS5_IJNSA_ILi128EEENSA_ILi64EEESF_EEENS_10bfloat16_tENS5_IJNS4_6LayoutINS5_IJiNS5_IJNSA_ILi2EEEiEEEiEEENS5_IJlNS5_IJSB_SK_EEElEEEEENSJ_INS5_IJNS5_IJNS5_IJNSA_ILi8EEESK_NSA_ILi4EEEEEEiEEENS5_IJNS5_IJNSA_ILi16EEESK_SR_EEEiEEEiEEENS5_IJNS5_IJNS5_IJSF_SU_NSA_ILi2048EEEEEENSA_ILi8192EEEEEENS5_IJNS5_IJSB_NSA_ILi1024EEENSA_ILi32EEEEEElEEElEEEEEEEESI_NS5_IJlSB_lEEENS4_8TiledMMAINS4_8MMA_AtomIJNS4_4SM904GMMA6SPARSE28GMMA_64x64x32_F32BF16BF16_SSILNS1D_5MajorE0ELS1G_0ELNS1D_7ScaleInE1ELS1H_1ELNS1D_9SparseSelE0EEEEEENSJ_INS5_IJSK_SB_SB_EEENS5_IJSB_NSA_ILi0EEES1M_EEEEENS5_IJNS4_10UnderscoreES1P_S1P_EEEEENS4_13SM90_TMA_LOADENS4_14ComposedLayoutINS4_7SwizzleILi3ELi4ELi3EEENS4_25smem_sparse_ptr_flag_bitsILi2ELi16EEENSJ_INS5_IJNS5_IJSB_SQ_EEENS5_IJSK_SG_EEEEEENS5_IJNS5_IJS1M_SF_EEESN_EEEEEEEvNS4_8identityES1S_NS1T_IS1V_NS4_18smem_ptr_flag_bitsILi16EEENSJ_INS5_IJSQ_SG_EEENS5_IJSG_SB_EEEEEEEvS25_EENS_8epilogue10collective6detail29Sm90TmaWarpSpecializedAdapterINS2E_15DefaultEpilogueIfNS5_IJSB_llEEES2I_NS2D_6thread17LinearCombinationIfLi1EffLNS2J_9ScaleType4KindE0ELNS_15FloatRoundStyleE2EfEENS1_15EpilogueDefaultEEEEEvvEEEEvNT_6ParamsE:
	.zero		1920


//--------------------- SYMBOLS --------------------------

	.type		.nv.reservedSmem.offset0,@object
	.size		.nv.reservedSmem.offset0,0x4
